	.headerflags	@"EF_CUDA_TEXMODE_UNIFIED EF_CUDA_64BIT_ADDRESS EF_CUDA_SM80 EF_CUDA_VIRTUAL_SM(EF_CUDA_SM80)"
	.elftype	@"ET_EXEC"


//--------------------- .nv.info                  --------------------------
	.section	.nv.info,"",@"SHT_CUDA_INFO"
	.align	4


	//----- nvinfo : EIATTR_REGCOUNT
	.align		4
        /*0000*/ 	.byte	0x04, 0x2f
        /*0002*/ 	.short	(.L_1 - .L_0)
	.align		4
.L_0:
        /*0004*/ 	.word	index@(matmul_kernel_01234567891011)
        /*0008*/ 	.word	0x000000ec


	//----- nvinfo : EIATTR_MAX_STACK_SIZE
	.align		4
.L_1:
        /*000c*/ 	.byte	0x04, 0x23
        /*000e*/ 	.short	(.L_3 - .L_2)
	.align		4
.L_2:
        /*0010*/ 	.word	index@(matmul_kernel_01234567891011)
        /*0014*/ 	.word	0x00000000


	//----- nvinfo : EIATTR_MIN_STACK_SIZE
	.align		4
.L_3:
        /*0018*/ 	.byte	0x04, 0x12
        /*001a*/ 	.short	(.L_5 - .L_4)
	.align		4
.L_4:
        /*001c*/ 	.word	index@(matmul_kernel_01234567891011)
        /*0020*/ 	.word	0x00000000


	//----- nvinfo : EIATTR_FRAME_SIZE
	.align		4
.L_5:
        /*0024*/ 	.byte	0x04, 0x11
        /*0026*/ 	.short	(.L_7 - .L_6)
	.align		4
.L_6:
        /*0028*/ 	.word	index@(matmul_kernel_01234567891011)
        /*002c*/ 	.word	0x00000000
.L_7:


//--------------------- .nv.info.matmul_kernel_01234567891011 --------------------------
	.section	.nv.info.matmul_kernel_01234567891011,"",@"SHT_CUDA_INFO"
	.align	4


	//----- nvinfo : EIATTR_CUDA_API_VERSION
	.align		4
        /*0000*/ 	.byte	0x04, 0x37
        /*0002*/ 	.short	(.L_9 - .L_8)
.L_8:
        /*0004*/ 	.word	0x00000079


	//----- nvinfo : EIATTR_SW2861232_WAR
	.align		4
.L_9:
        /*0008*/ 	.byte	0x01, 0x35
	.zero		2


	//----- nvinfo : EIATTR_PARAM_CBANK
	.align		4
        /*000c*/ 	.byte	0x04, 0x0a
        /*000e*/ 	.short	(.L_11 - .L_10)
	.align		4
.L_10:
        /*0010*/ 	.word	index@(.nv.constant0.matmul_kernel_01234567891011)
        /*0014*/ 	.short	0x0160
        /*0016*/ 	.short	0x003c


	//----- nvinfo : EIATTR_CBANK_PARAM_SIZE
	.align		4
.L_11:
        /*0018*/ 	.byte	0x03, 0x19
        /*001a*/ 	.short	0x003c


	//----- nvinfo : EIATTR_KPARAM_INFO
	.align		4
        /*001c*/ 	.byte	0x04, 0x17
        /*001e*/ 	.short	(.L_13 - .L_12)
.L_12:
        /*0020*/ 	.word	0x00000000
        /*0024*/ 	.short	0x000b
        /*0026*/ 	.short	0x0038
        /*0028*/ 	.byte	0x00, 0xf0, 0x11, 0x00


	//----- nvinfo : EIATTR_KPARAM_INFO
	.align		4
.L_13:
        /*002c*/ 	.byte	0x04, 0x17
        /*002e*/ 	.short	(.L_15 - .L_14)
.L_14:
        /*0030*/ 	.word	0x00000000
        /*0034*/ 	.short	0x000a
        /*0036*/ 	.short	0x0034
        /*0038*/ 	.byte	0x00, 0xf0, 0x11, 0x00


	//----- nvinfo : EIATTR_KPARAM_INFO
	.align		4
.L_15:
        /*003c*/ 	.byte	0x04, 0x17
        /*003e*/ 	.short	(.L_17 - .L_16)
.L_16:
        /*0040*/ 	.word	0x00000000
        /*0044*/ 	.short	0x0009
        /*0046*/ 	.short	0x0030
        /*0048*/ 	.byte	0x00, 0xf0, 0x11, 0x00


	//----- nvinfo : EIATTR_KPARAM_INFO
	.align		4
.L_17:
        /*004c*/ 	.byte	0x04, 0x17
        /*004e*/ 	.short	(.L_19 - .L_18)
.L_18:
        /*0050*/ 	.word	0x00000000
        /*0054*/ 	.short	0x0008
        /*0056*/ 	.short	0x002c
        /*0058*/ 	.byte	0x00, 0xf0, 0x11, 0x00


	//----- nvinfo : EIATTR_KPARAM_INFO
	.align		4
.L_19:
        /*005c*/ 	.byte	0x04, 0x17
        /*005e*/ 	.short	(.L_21 - .L_20)
.L_20:
        /*0060*/ 	.word	0x00000000
        /*0064*/ 	.short	0x0007
        /*0066*/ 	.short	0x0028
        /*0068*/ 	.byte	0x00, 0xf0, 0x11, 0x00


	//----- nvinfo : EIATTR_KPARAM_INFO
	.align		4
.L_21:
        /*006c*/ 	.byte	0x04, 0x17
        /*006e*/ 	.short	(.L_23 - .L_22)
.L_22:
        /*0070*/ 	.word	0x00000000
        /*0074*/ 	.short	0x0006
        /*0076*/ 	.short	0x0024
        /*0078*/ 	.byte	0x00, 0xf0, 0x11, 0x00


	//----- nvinfo : EIATTR_KPARAM_INFO
	.align		4
.L_23:
        /*007c*/ 	.byte	0x04, 0x17
        /*007e*/ 	.short	(.L_25 - .L_24)
.L_24:
        /*0080*/ 	.word	0x00000000
        /*0084*/ 	.short	0x0005
        /*0086*/ 	.short	0x0020
        /*0088*/ 	.byte	0x00, 0xf0, 0x11, 0x00


	//----- nvinfo : EIATTR_KPARAM_INFO
	.align		4
.L_25:
        /*008c*/ 	.byte	0x04, 0x17
        /*008e*/ 	.short	(.L_27 - .L_26)
.L_26:
        /*0090*/ 	.word	0x00000000
        /*0094*/ 	.short	0x0004
        /*0096*/ 	.short	0x001c
        /*0098*/ 	.byte	0x00, 0xf0, 0x11, 0x00


	//----- nvinfo : EIATTR_KPARAM_INFO
	.align		4
.L_27:
        /*009c*/ 	.byte	0x04, 0x17
        /*009e*/ 	.short	(.L_29 - .L_28)
.L_28:
        /*00a0*/ 	.word	0x00000000
        /*00a4*/ 	.short	0x0003
        /*00a6*/ 	.short	0x0018
        /*00a8*/ 	.byte	0x00, 0xf0, 0x11, 0x00


	//----- nvinfo : EIATTR_KPARAM_INFO
	.align		4
.L_29:
        /*00ac*/ 	.byte	0x04, 0x17
        /*00ae*/ 	.short	(.L_31 - .L_30)
.L_30:
        /*00b0*/ 	.word	0x00000000
        /*00b4*/ 	.short	0x0002
        /*00b6*/ 	.short	0x0010
        /*00b8*/ 	.byte	0x00, 0xf0, 0x21, 0x00


	//----- nvinfo : EIATTR_KPARAM_INFO
	.align		4
.L_31:
        /*00bc*/ 	.byte	0x04, 0x17
        /*00be*/ 	.short	(.L_33 - .L_32)
.L_32:
        /*00c0*/ 	.word	0x00000000
        /*00c4*/ 	.short	0x0001
        /*00c6*/ 	.short	0x0008
        /*00c8*/ 	.byte	0x00, 0xf0, 0x21, 0x00


	//----- nvinfo : EIATTR_KPARAM_INFO
	.align		4
.L_33:
        /*00cc*/ 	.byte	0x04, 0x17
        /*00ce*/ 	.short	(.L_35 - .L_34)
.L_34:
        /*00d0*/ 	.word	0x00000000
        /*00d4*/ 	.short	0x0000
        /*00d6*/ 	.short	0x0000
        /*00d8*/ 	.byte	0x00, 0xf0, 0x21, 0x00


	//----- nvinfo : EIATTR_MAXREG_COUNT
	.align		4
.L_35:
        /*00dc*/ 	.byte	0x03, 0x1b
        /*00de*/ 	.short	0x00ff


	//----- nvinfo : EIATTR_EXIT_INSTR_OFFSETS
	.align		4
        /*00e0*/ 	.byte	0x04, 0x1c
        /*00e2*/ 	.short	(.L_37 - .L_36)


	//   ....[0]....
.L_36:
        /*00e4*/ 	.word	0x00005bf0


	//   ....[1]....
        /*00e8*/ 	.word	0x00005c20


	//----- nvinfo : EIATTR_MAX_THREADS
	.align		4
.L_37:
        /*00ec*/ 	.byte	0x04, 0x05
        /*00ee*/ 	.short	(.L_39 - .L_38)
.L_38:
        /*00f0*/ 	.word	0x00000080
        /*00f4*/ 	.word	0x00000001
        /*00f8*/ 	.word	0x00000001
.L_39:


//--------------------- .nv.constant0.matmul_kernel_01234567891011 --------------------------
	.section	.nv.constant0.matmul_kernel_01234567891011,"a",@progbits
	.align	4
.nv.constant0.matmul_kernel_01234567891011:
	.zero		412


//--------------------- .text.matmul_kernel_01234567891011 --------------------------
	.section	.text.matmul_kernel_01234567891011,"ax",@progbits
	.sectionflags	@"SHF_BARRIERS=1"
	.sectioninfo	@"SHI_REGISTERS=236"
	.align	128
        .global         matmul_kernel_01234567891011
        .type           matmul_kernel_01234567891011,@function
        .size           matmul_kernel_01234567891011,(.L_x_3 - matmul_kernel_01234567891011)
        .other          matmul_kernel_01234567891011,@"STO_CUDA_ENTRY STV_DEFAULT"
matmul_kernel_01234567891011:
.text.matmul_kernel_01234567891011:
[----:B------:R-:W-:-:S02]  /*0000*/  IMAD.MOV.U32 R1, RZ, RZ, c[0x0][0x28] ;  /* 0x00000a00ff017624 */ /* 0x000fc400078e00ff */
[----:B------:R-:W-:Y:S01]  /*0010*/  IMAD.MOV.U32 R0, RZ, RZ, c[0x0][0x17c] ;  /* 0x00005f00ff007624 */ /* 0x000fe200078e00ff */
[----:B------:R-:W0:Y:S01]  /*0020*/  S2R R9, SR_CTAID.X ;  /* 0x0000000000097919 */ /* 0x000e220000002500 */
[----:B------:R-:W-:Y:S01]  /*0030*/  ULDC.64 UR6, c[0x0][0x118] ;  /* 0x0000460000067ab9 */ /* 0x000fe20000000a00 */
[----:B------:R-:W-:Y:S01]  /*0040*/  CS2R R120, SRZ ;  /* 0x0000000000787805 */ /* 0x000fe2000001ff00 */
[----:B------:R-:W-:Y:S01]  /*0050*/  CS2R R122, SRZ ;  /* 0x00000000007a7805 */ /* 0x000fe2000001ff00 */
[----:B------:R-:W-:Y:S01]  /*0060*/  IADD3 R0, R0, 0x3f, RZ ;  /* 0x0000003f00007810 */ /* 0x000fe20007ffe0ff */
[----:B------:R-:W-:Y:S01]  /*0070*/  CS2R R116, SRZ ;  /* 0x0000000000747805 */ /* 0x000fe2000001ff00 */
[----:B------:R-:W-:Y:S01]  /*0080*/  CS2R R118, SRZ ;  /* 0x0000000000767805 */ /* 0x000fe2000001ff00 */
[----:B------:R-:W-:Y:S01]  /*0090*/  CS2R R112, SRZ ;  /* 0x0000000000707805 */ /* 0x000fe2000001ff00 */
[----:B------:R-:W-:Y:S01]  /*00a0*/  SHF.R.S32.HI R3, RZ, 0x1f, R0 ;  /* 0x0000001fff037819 */ /* 0x000fe20000011400 */
[----:B------:R-:W-:Y:S01]  /*00b0*/  CS2R R114, SRZ ;  /* 0x0000000000727805 */ /* 0x000fe2000001ff00 */
[----:B------:R-:W-:Y:S01]  /*00c0*/  CS2R R108, SRZ ;  /* 0x00000000006c7805 */ /* 0x000fe2000001ff00 */
[----:B------:R-:W-:Y:S01]  /*00d0*/  CS2R R110, SRZ ;  /* 0x00000000006e7805 */ /* 0x000fe2000001ff00 */
[----:B------:R-:W-:Y:S01]  /*00e0*/  LEA.HI R3, R3, R0, RZ, 0x6 ;  /* 0x0000000003037211 */ /* 0x000fe200078f30ff */
[----:B------:R-:W-:Y:S01]  /*00f0*/  CS2R R104, SRZ ;  /* 0x0000000000687805 */ /* 0x000fe2000001ff00 */
[----:B------:R-:W-:Y:S01]  /*0100*/  CS2R R106, SRZ ;  /* 0x00000000006a7805 */ /* 0x000fe2000001ff00 */
[----:B------:R-:W-:Y:S01]  /*0110*/  CS2R R100, SRZ ;  /* 0x0000000000647805 */ /* 0x000fe2000001ff00 */
[----:B------:R-:W-:Y:S01]  /*0120*/  SHF.R.S32.HI R3, RZ, 0x6, R3 ;  /* 0x00000006ff037819 */ /* 0x000fe20000011403 */
[----:B------:R-:W-:Y:S01]  /*0130*/  CS2R R102, SRZ ;  /* 0x0000000000667805 */ /* 0x000fe2000001ff00 */
[----:B------:R-:W-:Y:S01]  /*0140*/  CS2R R96, SRZ ;  /* 0x0000000000607805 */ /* 0x000fe2000001ff00 */
[----:B------:R-:W-:Y:S01]  /*0150*/  CS2R R98, SRZ ;  /* 0x0000000000627805 */ /* 0x000fe2000001ff00 */
[----:B------:R-:W-:Y:S01]  /*0160*/  CS2R R92, SRZ ;  /* 0x00000000005c7805 */ /* 0x000fe2000001ff00 */
[----:B------:R-:W-:Y:S01]  /*0170*/  IMAD.SHL.U32 R4, R3, 0x8, RZ ;  /* 0x0000000803047824 */ /* 0x000fe200078e00ff */
[----:B------:R-:W-:Y:S01]  /*0180*/  CS2R R94, SRZ ;  /* 0x00000000005e7805 */ /* 0x000fe2000001ff00 */
[----:B------:R-:W-:Y:S01]  /*0190*/  CS2R R88, SRZ ;  /* 0x0000000000587805 */ /* 0x000fe2000001ff00 */
[----:B0-----:R-:W-:Y:S01]  /*01a0*/  IABS R8, R9 ;  /* 0x0000000900087213 */ /* 0x001fe20000000000 */
[----:B------:R-:W-:Y:S01]  /*01b0*/  CS2R R90, SRZ ;  /* 0x00000000005a7805 */ /* 0x000fe2000001ff00 */
[-C--:B------:R-:W-:Y:S01]  /*01c0*/  IABS R5, R4.reuse ;  /* 0x0000000400057213 */ /* 0x080fe20000000000 */
[----:B------:R-:W-:Y:S01]  /*01d0*/  CS2R R84, SRZ ;  /* 0x0000000000547805 */ /* 0x000fe2000001ff00 */
[----:B------:R-:W-:Y:S01]  /*01e0*/  IABS R10, R4 ;  /* 0x00000004000a7213 */ /* 0x000fe20000000000 */
[----:B------:R-:W-:Y:S01]  /*01f0*/  CS2R R86, SRZ ;  /* 0x0000000000567805 */ /* 0x000fe2000001ff00 */
[----:B------:R-:W0:Y:S01]  /*0200*/  I2F.RP R0, R5 ;  /* 0x0000000500007306 */ /* 0x000e220000209400 */
[----:B------:R-:W-:Y:S01]  /*0210*/  CS2R R80, SRZ ;  /* 0x0000000000507805 */ /* 0x000fe2000001ff00 */
        /* <DEDUP_REMOVED lines=11> */
[----:B0-----:R-:W0:Y:S02]  /*02d0*/  MUFU.RCP R0, R0 ;  /* 0x0000000000007308 */ /* 0x001e240000001000 */
[----:B0-----:R-:W-:Y:S01]  /*02e0*/  IADD3 R2, R0, 0xffffffe, RZ ;  /* 0x0ffffffe00027810 */ /* 0x001fe20007ffe0ff */
[----:B------:R-:W-:-:S05]  /*02f0*/  IMAD.MOV R0, RZ, RZ, -R10 ;  /* 0x000000ffff007224 */ /* 0x000fca00078e0a0a */
[----:B------:R0:W1:Y:S02]  /*0300*/  F2I.FTZ.U32.TRUNC.NTZ R3, R2 ;  /* 0x0000000200037305 */ /* 0x000064000021f000 */
[----:B0-----:R-:W-:Y:S02]  /*0310*/  IMAD.MOV.U32 R2, RZ, RZ, RZ ;  /* 0x000000ffff027224 */ /* 0x001fe400078e00ff */
[----:B-1----:R-:W-:-:S04]  /*0320*/  IMAD.MOV R6, RZ, RZ, -R3 ;  /* 0x000000ffff067224 */ /* 0x002fc800078e0a03 */
[----:B------:R-:W-:Y:S02]  /*0330*/  IMAD R7, R6, R5, RZ ;  /* 0x0000000506077224 */ /* 0x000fe400078e02ff */
[----:B------:R-:W-:Y:S02]  /*0340*/  IMAD.MOV.U32 R6, RZ, RZ, R8 ;  /* 0x000000ffff067224 */ /* 0x000fe400078e0008 */
[----:B------:R-:W-:-:S06]  /*0350*/  IMAD.HI.U32 R3, R3, R7, R2 ;  /* 0x0000000703037227 */ /* 0x000fcc00078e0002 */
[----:B------:R-:W-:-:S04]  /*0360*/  IMAD.HI.U32 R3, R3, R6, RZ ;  /* 0x0000000603037227 */ /* 0x000fc800078e00ff */
[----:B------:R-:W-:-:S05]  /*0370*/  IMAD R0, R3, R0, R6 ;  /* 0x0000000003007224 */ /* 0x000fca00078e0206 */
[----:B------:R-:W-:-:S13]  /*0380*/  ISETP.GT.U32.AND P1, PT, R5, R0, PT ;  /* 0x000000000500720c */ /* 0x000fda0003f24070 */
[----:B------:R-:W-:Y:S01]  /*0390*/  @!P1 IMAD.IADD R0, R0, 0x1, -R5 ;  /* 0x0000000100009824 */ /* 0x000fe200078e0a05 */
[----:B------:R-:W-:Y:S02]  /*03a0*/  @!P1 IADD3 R3, R3, 0x1, RZ ;  /* 0x0000000103039810 */ /* 0x000fe40007ffe0ff */
[----:B------:R-:W-:Y:S02]  /*03b0*/  ISETP.NE.AND P1, PT, R4, RZ, PT ;  /* 0x000000ff0400720c */ /* 0x000fe40003f25270 */
[----:B------:R-:W-:Y:S02]  /*03c0*/  ISETP.GE.U32.AND P0, PT, R0, R5, PT ;  /* 0x000000050000720c */ /* 0x000fe40003f06070 */
[----:B------:R-:W-:-:S04]  /*03d0*/  LOP3.LUT R0, R9, R4, RZ, 0x3c, !PT ;  /* 0x0000000409007212 */ /* 0x000fc800078e3cff */
[----:B------:R-:W-:Y:S01]  /*03e0*/  ISETP.GE.AND P2, PT, R0, RZ, PT ;  /* 0x000000ff0000720c */ /* 0x000fe20003f46270 */
[----:B------:R-:W-:-:S05]  /*03f0*/  IMAD.MOV.U32 R0, RZ, RZ, c[0x0][0x178] ;  /* 0x00005e00ff007624 */ /* 0x000fca00078e00ff */
[----:B------:R-:W-:Y:S02]  /*0400*/  IADD3 R0, R0, 0x7f, RZ ;  /* 0x0000007f00007810 */ /* 0x000fe40007ffe0ff */
[----:B------:R-:W-:-:S05]  /*0410*/  @P0 IADD3 R3, R3, 0x1, RZ ;  /* 0x0000000103030810 */ /* 0x000fca0007ffe0ff */
[----:B------:R-:W-:Y:S01]  /*0420*/  IMAD.MOV.U32 R5, RZ, RZ, R3 ;  /* 0x000000ffff057224 */ /* 0x000fe200078e0003 */
[----:B------:R-:W-:-:S03]  /*0430*/  SHF.R.S32.HI R3, RZ, 0x1f, R0 ;  /* 0x0000001fff037819 */ /* 0x000fc60000011400 */
[----:B------:R-:W-:Y:S01]  /*0440*/  @!P2 IMAD.MOV R5, RZ, RZ, -R5 ;  /* 0x000000ffff05a224 */ /* 0x000fe200078e0a05 */
[----:B------:R-:W-:Y:S02]  /*0450*/  @!P1 LOP3.LUT R5, RZ, R4, RZ, 0x33, !PT ;  /* 0x00000004ff059212 */ /* 0x000fe400078e33ff */
[----:B------:R-:W-:Y:S02]  /*0460*/  LEA.HI R3, R3, R0, RZ, 0x7 ;  /* 0x0000000003037211 */ /* 0x000fe400078f38ff */
[----:B------:R-:W-:Y:S01]  /*0470*/  ISETP.GE.AND P2, PT, R9, RZ, PT ;  /* 0x000000ff0900720c */ /* 0x000fe20003f46270 */
[----:B------:R-:W-:Y:S02]  /*0480*/  IMAD.SHL.U32 R10, R5, 0x8, RZ ;  /* 0x00000008050a7824 */ /* 0x000fe400078e00ff */
[----:B------:R-:W-:-:S03]  /*0490*/  IMAD.MOV R5, RZ, RZ, -R5 ;  /* 0x000000ffff057224 */ /* 0x000fc600078e0a05 */
[----:B------:R-:W-:Y:S01]  /*04a0*/  LEA.HI.SX32 R3, R3, -R10, 0x19 ;  /* 0x8000000a03037211 */ /* 0x000fe200078fcaff */
[----:B------:R-:W-:-:S03]  /*04b0*/  IMAD R4, R4, R5, R9 ;  /* 0x0000000504047224 */ /* 0x000fc600078e0209 */
[----:B------:R-:W-:-:S04]  /*04c0*/  IMNMX R13, R3, 0x8, PT ;  /* 0x00000008030d7817 */ /* 0x000fc80003800200 */
[-C--:B------:R-:W-:Y:S02]  /*04d0*/  IABS R11, R13.reuse ;  /* 0x0000000d000b7213 */ /* 0x080fe40000000000 */
[----:B------:R-:W-:Y:S02]  /*04e0*/  IABS R7, R13 ;  /* 0x0000000d00077213 */ /* 0x000fe40000000000 */
[----:B------:R-:W0:Y:S08]  /*04f0*/  I2F.RP R0, R11 ;  /* 0x0000000b00007306 */ /* 0x000e300000209400 */
[----:B0-----:R-:W0:Y:S02]  /*0500*/  MUFU.RCP R0, R0 ;  /* 0x0000000000007308 */ /* 0x001e240000001000 */
[----:B0-----:R-:W-:-:S06]  /*0510*/  IADD3 R2, R0, 0xffffffe, RZ ;  /* 0x0ffffffe00027810 */ /* 0x001fcc0007ffe0ff */
[----:B------:R0:W1:Y:S02]  /*0520*/  F2I.FTZ.U32.TRUNC.NTZ R3, R2 ;  /* 0x0000000200037305 */ /* 0x000064000021f000 */
[----:B0-----:R-:W-:Y:S02]  /*0530*/  IMAD.MOV.U32 R2, RZ, RZ, RZ ;  /* 0x000000ffff027224 */ /* 0x001fe400078e00ff */
[----:B-1----:R-:W-:-:S04]  /*0540*/  IMAD.MOV R8, RZ, RZ, -R3 ;  /* 0x000000ffff087224 */ /* 0x002fc800078e0a03 */
[----:B------:R-:W-:Y:S01]  /*0550*/  IMAD R5, R8, R11, RZ ;  /* 0x0000000b08057224 */ /* 0x000fe200078e02ff */
[----:B------:R-:W-:Y:S02]  /*0560*/  IABS R8, R4 ;  /* 0x0000000400087213 */ /* 0x000fe40000000000 */
[----:B------:R-:W-:Y:S01]  /*0570*/  LOP3.LUT R4, R4, R13, RZ, 0x3c, !PT ;  /* 0x0000000d04047212 */ /* 0x000fe200078e3cff */
[----:B------:R-:W-:Y:S02]  /*0580*/  IMAD.HI.U32 R3, R3, R5, R2 ;  /* 0x0000000503037227 */ /* 0x000fe400078e0002 */
[----:B------:R-:W0:Y:S01]  /*0590*/  S2R R2, SR_TID.X ;  /* 0x0000000000027919 */ /* 0x000e220000002100 */
[----:B------:R-:W-:Y:S01]  /*05a0*/  ISETP.GE.AND P4, PT, R4, RZ, PT ;  /* 0x000000ff0400720c */ /* 0x000fe20003f86270 */
[----:B------:R-:W-:Y:S02]  /*05b0*/  IMAD.MOV R5, RZ, RZ, -R7 ;  /* 0x000000ffff057224 */ /* 0x000fe400078e0a07 */
[----:B------:R-:W-:-:S04]  /*05c0*/  IMAD.HI.U32 R0, R3, R6, RZ ;  /* 0x0000000603007227 */ /* 0x000fc800078e00ff */
[----:B------:R-:W-:-:S04]  /*05d0*/  IMAD.HI.U32 R7, R3, R8, RZ ;  /* 0x0000000803077227 */ /* 0x000fc800078e00ff */
[-C--:B------:R-:W-:Y:S02]  /*05e0*/  IMAD R0, R0, R5.reuse, R6 ;  /* 0x0000000500007224 */ /* 0x080fe400078e0206 */
[----:B------:R-:W-:-:S03]  /*05f0*/  IMAD R5, R7, R5, R8 ;  /* 0x0000000507057224 */ /* 0x000fc600078e0208 */
[C---:B------:R-:W-:Y:S02]  /*0600*/  ISETP.GT.U32.AND P0, PT, R11.reuse, R0, PT ;  /* 0x000000000b00720c */ /* 0x040fe40003f04070 */
[----:B------:R-:W-:Y:S02]  /*0610*/  ISETP.GT.U32.AND P3, PT, R11, R5, PT ;  /* 0x000000050b00720c */ /* 0x000fe40003f64070 */
[----:B0-----:R-:W-:Y:S02]  /*0620*/  SHF.R.U32.HI R3, RZ, 0x7, R2 ;  /* 0x00000007ff037819 */ /* 0x001fe40000011602 */
[----:B------:R-:W-:Y:S02]  /*0630*/  LOP3.LUT R217, R2, 0x1f, RZ, 0xc0, !PT ;  /* 0x0000001f02d97812 */ /* 0x000fe400078ec0ff */
[C---:B------:R-:W-:Y:S01]  /*0640*/  LOP3.LUT R4, R3.reuse, 0x3f, RZ, 0xc0, !PT ;  /* 0x0000003f03047812 */ /* 0x040fe200078ec0ff */
[----:B------:R-:W-:Y:S01]  /*0650*/  IMAD.SHL.U32 R6, R3, 0x8, RZ ;  /* 0x0000000803067824 */ /* 0x000fe200078e00ff */
[----:B------:R-:W-:-:S03]  /*0660*/  SHF.R.U32.HI R9, RZ, 0x2, R217 ;  /* 0x00000002ff097819 */ /* 0x000fc600000116d9 */
[--C-:B------:R-:W-:Y:S02]  /*0670*/  @!P0 IMAD.IADD R0, R0, 0x1, -R11.reuse ;  /* 0x0000000100008824 */ /* 0x100fe400078e0a0b */
[----:B------:R-:W-:Y:S01]  /*0680*/  @!P3 IADD3 R7, R7, 0x1, RZ ;  /* 0x000000010707b810 */ /* 0x000fe20007ffe0ff */
[----:B------:R-:W-:Y:S01]  /*0690*/  @!P3 IMAD.IADD R5, R5, 0x1, -R11 ;  /* 0x000000010505b824 */ /* 0x000fe200078e0a0b */
[----:B------:R-:W-:Y:S02]  /*06a0*/  LOP3.LUT R6, R6, 0x38, RZ, 0xc0, !PT ;  /* 0x0000003806067812 */ /* 0x000fe400078ec0ff */
[----:B------:R-:W-:Y:S02]  /*06b0*/  ISETP.GT.U32.AND P1, PT, R11, R0, PT ;  /* 0x000000000b00720c */ /* 0x000fe40003f24070 */
[----:B------:R-:W-:Y:S01]  /*06c0*/  ISETP.GE.U32.AND P0, PT, R5, R11, PT ;  /* 0x0000000b0500720c */ /* 0x000fe20003f06070 */
[----:B------:R-:W-:-:S05]  /*06d0*/  IMAD.SHL.U32 R5, R2, 0x2, RZ ;  /* 0x0000000202057824 */ /* 0x000fca00078e00ff */
[----:B------:R-:W-:Y:S02]  /*06e0*/  LOP3.LUT R8, R6, 0x6, R5, 0xf8, !PT ;  /* 0x0000000606087812 */ /* 0x000fe400078ef805 */
[----:B------:R-:W-:Y:S02]  /*06f0*/  LOP3.LUT R5, RZ, R13, RZ, 0x33, !PT ;  /* 0x0000000dff057212 */ /* 0x000fe400078e33ff */
[----:B------:R-:W-:Y:S01]  /*0700*/  SHF.R.U32.HI R6, RZ, 0x5, R2 ;  /* 0x00000005ff067819 */ /* 0x000fe20000011602 */
[----:B------:R-:W-:Y:S02]  /*0710*/  @!P1 IMAD.IADD R0, R0, 0x1, -R11 ;  /* 0x0000000100009824 */ /* 0x000fe400078e0a0b */
[----:B------:R-:W-:Y:S02]  /*0720*/  @P0 IADD3 R7, R7, 0x1, RZ ;  /* 0x0000000107070810 */ /* 0x000fe40007ffe0ff */
[----:B------:R-:W-:Y:S01]  /*0730*/  @!P2 IMAD.MOV R0, RZ, RZ, -R0 ;  /* 0x000000ffff00a224 */ /* 0x000fe200078e0a00 */
[----:B------:R-:W-:-:S02]  /*0740*/  ISETP.NE.AND P0, PT, R13, RZ, PT ;  /* 0x000000ff0d00720c */ /* 0x000fc40003f05270 */
[----:B------:R-:W-:Y:S01]  /*0750*/  @!P4 IMAD.MOV R7, RZ, RZ, -R7 ;  /* 0x000000ffff07c224 */ /* 0x000fe200078e0a07 */
[----:B------:R-:W-:Y:S02]  /*0760*/  SGXT.U32 R6, R6, 0x2 ;  /* 0x000000020606781a */ /* 0x000fe40000000000 */
[C---:B------:R-:W-:Y:S02]  /*0770*/  SEL R0, R5.reuse, R0, !P0 ;  /* 0x0000000005007207 */ /* 0x040fe40004000000 */
[----:B------:R-:W-:Y:S01]  /*0780*/  SEL R5, R5, R7, !P0 ;  /* 0x0000000705057207 */ /* 0x000fe20004000000 */
[----:B------:R-:W-:Y:S01]  /*0790*/  IMAD R9, R6, 0x10, R9 ;  /* 0x0000001006097824 */ /* 0x000fe200078e0209 */
[----:B------:R-:W-:Y:S01]  /*07a0*/  LOP3.LUT R7, R2, 0x7f, RZ, 0xc0, !PT ;  /* 0x0000007f02077812 */ /* 0x000fe200078ec0ff */
[----:B------:R-:W-:Y:S02]  /*07b0*/  IMAD.IADD R142, R10, 0x1, R0 ;  /* 0x000000010a8e7824 */ /* 0x000fe400078e0200 */
[----:B------:R-:W-:-:S02]  /*07c0*/  IMAD.MOV.U32 R0, RZ, RZ, c[0x0][0x180] ;  /* 0x00006000ff007624 */ /* 0x000fc400078e00ff */
[----:B------:R-:W-:Y:S02]  /*07d0*/  IMAD.SHL.U32 R33, R5, 0x40, RZ ;  /* 0x0000004005217824 */ /* 0x000fe400078e00ff */
[----:B------:R-:W-:Y:S01]  /*07e0*/  IMAD R142, R142, 0x80, R7 ;  /* 0x000000808e8e7824 */ /* 0x000fe200078e0207 */
[----:B------:R-:W-:Y:S01]  /*07f0*/  IADD3 R0, R0, 0x1f, RZ ;  /* 0x0000001f00007810 */ /* 0x000fe20007ffe0ff */
[----:B------:R-:W-:Y:S01]  /*0800*/  IMAD R143, R8, 0x81, R9 ;  /* 0x00000081088f7824 */ /* 0x000fe200078e0209 */
[C---:B------:R-:W-:Y:S01]  /*0810*/  LOP3.LUT R141, R33.reuse, 0x3f, R3, 0xf8, !PT ;  /* 0x0000003f218d7812 */ /* 0x040fe200078ef803 */
[----:B------:R-:W-:Y:S01]  /*0820*/  IMAD R140, R4, 0x81, R7 ;  /* 0x00000081048c7824 */ /* 0x000fe200078e0207 */
[----:B------:R-:W-:Y:S01]  /*0830*/  ISETP.GE.AND P1, PT, R0, 0x20, PT ;  /* 0x000000200000780c */ /* 0x000fe20003f26270 */
[----:B------:R-:W-:Y:S01]  /*0840*/  IMAD.IADD R27, R33, 0x1, R4 ;  /* 0x00000001211b7824 */ /* 0x000fe200078e0204 */
[----:B------:R-:W-:Y:S02]  /*0850*/  ISETP.GE.AND P0, PT, R142, c[0x0][0x178], PT ;  /* 0x00005e008e007a0c */ /* 0x000fe40003f06270 */
[----:B------:R-:W-:-:S02]  /*0860*/  IADD3 R26, R141, 0x8, RZ ;  /* 0x000000088d1a7810 */ /* 0x000fc40007ffe0ff */
[----:B------:R-:W-:-:S07]  /*0870*/  IADD3 R25, R141, 0x9, RZ ;  /* 0x000000098d197810 */ /* 0x000fce0007ffe0ff */
[----:B------:R-:W-:Y:S05]  /*0880*/  @!P1 BRA `(.L_x_0) ;  /* 0x000031c000009947 */ /* 0x000fea0003800000 */
[----:B------:R-:W-:Y:S01]  /*0890*/  IABS R37, c[0x0][0x17c] ;  /* 0x00005f0000257a13 */ /* 0x000fe20000000000 */
[----:B------:R-:W-:Y:S01]  /*08a0*/  IMAD.SHL.U32 R6, R6, 0x2, RZ ;  /* 0x0000000206067824 */ /* 0x000fe200078e00ff */
[----:B------:R-:W-:Y:S01]  /*08b0*/  SHF.R.U32.HI R4, RZ, 0x5, R2 ;  /* 0x00000005ff047819 */ /* 0x000fe20000011602 */
[----:B------:R-:W-:Y:S01]  /*08c0*/  IMAD.MOV.U32 R220, RZ, RZ, c[0x0][0x168] ;  /* 0x00005a00ffdc7624 */ /* 0x000fe200078e00ff */
[----:B------:R-:W0:Y:S01]  /*08d0*/  I2F.RP R10, R37 ;  /* 0x00000025000a7306 */ /* 0x000e220000209400 */
[----:B------:R-:W-:Y:S01]  /*08e0*/  IABS R38, c[0x0][0x178] ;  /* 0x00005e0000267a13 */ /* 0x000fe20000000000 */
[----:B------:R-:W-:Y:S01]  /*08f0*/  IMAD.MOV.U32 R221, RZ, RZ, c[0x0][0x16c] ;  /* 0x00005b00ffdd7624 */ /* 0x000fe200078e00ff */
[----:B------:R-:W-:Y:S01]  /*0900*/  LOP3.LUT R8, R4, 0x3f, RZ, 0xc0, !PT ;  /* 0x0000003f04087812 */ /* 0x000fe200078ec0ff */
[----:B------:R-:W-:Y:S01]  /*0910*/  IMAD.MOV.U32 R218, RZ, RZ, c[0x0][0x160] ;  /* 0x00005800ffda7624 */ /* 0x000fe200078e00ff */
[----:B------:R-:W-:Y:S01]  /*0920*/  IABS R39, R142 ;  /* 0x0000008e00277213 */ /* 0x000fe20000000000 */
[----:B------:R-:W-:Y:S01]  /*0930*/  IMAD.MOV.U32 R219, RZ, RZ, c[0x0][0x164] ;  /* 0x00005900ffdb7624 */ /* 0x000fe200078e00ff */
[----:B------:R-:W-:Y:S01]  /*0940*/  LOP3.LUT R35, R33, R8, RZ, 0xfc, !PT ;  /* 0x0000000821237212 */ /* 0x000fe200078efcff */
[----:B------:R-:W1:Y:S01]  /*0950*/  I2F.RP R29, R38 ;  /* 0x00000026001d7306 */ /* 0x000e620000209400 */
[C---:B------:R-:W-:Y:S01]  /*0960*/  IADD3 R32, R8.reuse, 0x4, RZ ;  /* 0x0000000408207810 */ /* 0x040fe20007ffe0ff */
[----:B------:R-:W-:Y:S01]  /*0970*/  IMAD.SHL.U32 R8, R8, 0x20, RZ ;  /* 0x0000002008087824 */ /* 0x000fe200078e00ff */
[C---:B------:R-:W-:Y:S01]  /*0980*/  IADD3 R9, R35.reuse, 0x3c, RZ ;  /* 0x0000003c23097810 */ /* 0x040fe20007ffe0ff */
[----:B------:R-:W-:Y:S01]  /*0990*/  CS2R R120, SRZ ;  /* 0x0000000000787805 */ /* 0x000fe2000001ff00 */
[----:B------:R-:W-:Y:S01]  /*09a0*/  IADD3 R19, R35, 0x30, RZ ;  /* 0x0000003023137810 */ /* 0x000fe20007ffe0ff */
[----:B------:R-:W-:Y:S01]  /*09b0*/  IMAD.IADD R33, R33, 0x1, R32 ;  /* 0x0000000121217824 */ /* 0x000fe200078e0220 */
[----:B------:R-:W-:Y:S01]  /*09c0*/  IABS R12, R9 ;  /* 0x00000009000c7213 */ /* 0x000fe20000000000 */
[----:B0-----:R-:W0:Y:S01]  /*09d0*/  MUFU.RCP R10, R10 ;  /* 0x0000000a000a7308 */ /* 0x001e220000001000 */
[----:B------:R-:W-:Y:S01]  /*09e0*/  IABS R16, R19 ;  /* 0x0000001300107213 */ /* 0x000fe20000000000 */
[----:B------:R-:W-:Y:S01]  /*09f0*/  CS2R R122, SRZ ;  /* 0x00000000007a7805 */ /* 0x000fe2000001ff00 */
[C---:B------:R-:W-:Y:S01]  /*0a00*/  IADD3 R18, R35.reuse, 0x34, RZ ;  /* 0x0000003423127810 */ /* 0x040fe20007ffe0ff */
[----:B------:R-:W-:Y:S01]  /*0a10*/  CS2R R116, SRZ ;  /* 0x0000000000747805 */ /* 0x000fe2000001ff00 */
[C---:B------:R-:W-:Y:S01]  /*0a20*/  IADD3 R20, R35.reuse, 0x2c, RZ ;  /* 0x0000002c23147810 */ /* 0x040fe20007ffe0ff */
[----:B------:R-:W-:Y:S01]  /*0a30*/  CS2R R118, SRZ ;  /* 0x0000000000767805 */ /* 0x000fe2000001ff00 */
[----:B------:R-:W-:Y:S01]  /*0a40*/  IABS R15, R18 ;  /* 0x00000012000f7213 */ /* 0x000fe20000000000 */
[----:B-1----:R-:W-:Y:S01]  /*0a50*/  MUFU.RCP R29, R29 ;  /* 0x0000001d001d7308 */ /* 0x002fe20000001000 */
[----:B------:R-:W-:Y:S01]  /*0a60*/  IABS R17, R20 ;  /* 0x0000001400117213 */ /* 0x000fe20000000000 */
[----:B------:R-:W-:Y:S01]  /*0a70*/  CS2R R112, SRZ ;  /* 0x0000000000707805 */ /* 0x000fe2000001ff00 */
[C---:B------:R-:W-:Y:S01]  /*0a80*/  IADD3 R36, R35.reuse, 0x14, RZ ;  /* 0x0000001423247810 */ /* 0x040fe20007ffe0ff */
[----:B------:R-:W-:Y:S01]  /*0a90*/  CS2R R114, SRZ ;  /* 0x0000000000727805 */ /* 0x000fe2000001ff00 */
[C---:B------:R-:W-:Y:S01]  /*0aa0*/  IADD3 R34, R35.reuse, 0x18, RZ ;  /* 0x0000001823227810 */ /* 0x040fe20007ffe0ff */
[----:B------:R-:W-:Y:S01]  /*0ab0*/  CS2R R108, SRZ ;  /* 0x00000000006c7805 */ /* 0x000fe2000001ff00 */
[----:B------:R-:W-:Y:S01]  /*0ac0*/  IABS R28, R36 ;  /* 0x00000024001c7213 */ /* 0x000fe20000000000 */
[----:B------:R-:W-:Y:S01]  /*0ad0*/  CS2R R110, SRZ ;  /* 0x00000000006e7805 */ /* 0x000fe2000001ff00 */
[----:B0-----:R-:W-:Y:S01]  /*0ae0*/  IADD3 R5, R10, 0xffffffe, RZ ;  /* 0x0ffffffe0a057810 */ /* 0x001fe20007ffe0ff */
[----:B------:R-:W-:Y:S01]  /*0af0*/  CS2R R104, SRZ ;  /* 0x0000000000687805 */ /* 0x000fe2000001ff00 */
[----:B------:R-:W-:Y:S01]  /*0b00*/  IADD3 R10, R35, 0x38, RZ ;  /* 0x00000038230a7810 */ /* 0x000fe20007ffe0ff */
[----:B------:R-:W-:Y:S01]  /*0b10*/  CS2R R106, SRZ ;  /* 0x00000000006a7805 */ /* 0x000fe2000001ff00 */
[----:B------:R-:W-:Y:S01]  /*0b20*/  IABS R23, R34 ;  /* 0x0000002200177213 */ /* 0x000fe20000000000 */
[----:B------:R-:W-:Y:S01]  /*0b30*/  CS2R R100, SRZ ;  /* 0x0000000000647805 */ /* 0x000fe2000001ff00 */
[----:B------:R-:W0:Y:S01]  /*0b40*/  F2I.FTZ.U32.TRUNC.NTZ R5, R5 ;  /* 0x0000000500057305 */ /* 0x000e22000021f000 */
[----:B------:R-:W-:Y:S01]  /*0b50*/  IABS R14, R10 ;  /* 0x0000000a000e7213 */ /* 0x000fe20000000000 */
[----:B------:R-:W-:Y:S01]  /*0b60*/  CS2R R102, SRZ ;  /* 0x0000000000667805 */ /* 0x000fe2000001ff00 */
[----:B------:R-:W-:Y:S01]  /*0b70*/  SHF.R.U32.HI R216, RZ, 0x7, R2 ;  /* 0x00000007ffd87819 */ /* 0x000fe20000011602 */
[----:B------:R-:W-:Y:S01]  /*0b80*/  CS2R R96, SRZ ;  /* 0x0000000000607805 */ /* 0x000fe2000001ff00 */
[----:B------:R-:W-:Y:S01]  /*0b90*/  CS2R R98, SRZ ;  /* 0x0000000000627805 */ /* 0x000fe2000001ff00 */
[----:B------:R-:W-:Y:S01]  /*0ba0*/  CS2R R92, SRZ ;  /* 0x00000000005c7805 */ /* 0x000fe2000001ff00 */
[----:B------:R-:W-:Y:S01]  /*0bb0*/  SGXT.U32 R216, R216, 0x5 ;  /* 0x00000005d8d8781a */ /* 0x000fe20000000000 */
[----:B------:R-:W-:Y:S01]  /*0bc0*/  CS2R R94, SRZ ;  /* 0x00000000005e7805 */ /* 0x000fe2000001ff00 */
[----:B------:R-:W-:Y:S01]  /*0bd0*/  CS2R R88, SRZ ;  /* 0x0000000000587805 */ /* 0x000fe2000001ff00 */
[----:B------:R-:W-:Y:S01]  /*0be0*/  CS2R R90, SRZ ;  /* 0x00000000005a7805 */ /* 0x000fe2000001ff00 */
[C---:B------:R-:W-:Y:S01]  /*0bf0*/  IADD3 R212, R216.reuse, 0x4, RZ ;  /* 0x00000004d8d47810 */ /* 0x040fe20007ffe0ff */
[----:B------:R-:W-:Y:S01]  /*0c00*/  CS2R R84, SRZ ;  /* 0x0000000000547805 */ /* 0x000fe2000001ff00 */
[C---:B------:R-:W-:Y:S01]  /*0c10*/  IADD3 R214, R216.reuse, 0x2, RZ ;  /* 0x00000002d8d67810 */ /* 0x040fe20007ffe0ff */
[----:B------:R-:W-:Y:S01]  /*0c20*/  CS2R R86, SRZ ;  /* 0x0000000000567805 */ /* 0x000fe2000001ff00 */
[C---:B------:R-:W-:Y:S01]  /*0c30*/  IADD3 R215, R216.reuse, 0x1, RZ ;  /* 0x00000001d8d77810 */ /* 0x040fe20007ffe0ff */
[--C-:B0-----:R-:W-:Y:S01]  /*0c40*/  IMAD.MOV R4, RZ, RZ, -R5.reuse ;  /* 0x000000ffff047224 */ /* 0x101fe200078e0a05 */
[C---:B------:R-:W-:Y:S01]  /*0c50*/  IADD3 R213, R216.reuse, 0x3, RZ ;  /* 0x00000003d8d57810 */ /* 0x040fe20007ffe0ff */
[----:B------:R-:W-:Y:S01]  /*0c60*/  CS2R R80, SRZ ;  /* 0x0000000000507805 */ /* 0x000fe2000001ff00 */
[----:B------:R-:W-:Y:S01]  /*0c70*/  IADD3 R211, R216, 0x5, RZ ;  /* 0x00000005d8d37810 */ /* 0x000fe20007ffe0ff */
[----:B------:R-:W-:Y:S01]  /*0c80*/  IMAD R11, R4, R37, RZ ;  /* 0x00000025040b7224 */ /* 0x000fe200078e02ff */
[C---:B------:R-:W-:Y:S01]  /*0c90*/  IADD3 R210, R216.reuse, 0x6, RZ ;  /* 0x00000006d8d27810 */ /* 0x040fe20007ffe0ff */
[----:B------:R-:W-:Y:S01]  /*0ca0*/  IMAD.MOV.U32 R4, RZ, RZ, RZ ;  /* 0x000000ffff047224 */ /* 0x000fe200078e00ff */
[----:B------:R-:W-:Y:S01]  /*0cb0*/  IADD3 R209, R216, 0x7, RZ ;  /* 0x00000007d8d17810 */ /* 0x000fe20007ffe0ff */
[----:B------:R-:W-:Y:S01]  /*0cc0*/  CS2R R82, SRZ ;  /* 0x0000000000527805 */ /* 0x000fe2000001ff00 */
[----:B------:R-:W-:Y:S01]  /*0cd0*/  CS2R R76, SRZ ;  /* 0x00000000004c7805 */ /* 0x000fe2000001ff00 */
[----:B------:R-:W-:Y:S01]  /*0ce0*/  IMAD.HI.U32 R4, R5, R11, R4 ;  /* 0x0000000b05047227 */ /* 0x000fe200078e0004 */
[----:B------:R-:W-:Y:S01]  /*0cf0*/  CS2R R78, SRZ ;  /* 0x00000000004e7805 */ /* 0x000fe2000001ff00 */
[----:B------:R-:W-:Y:S01]  /*0d00*/  CS2R R72, SRZ ;  /* 0x0000000000487805 */ /* 0x000fe2000001ff00 */
[----:B------:R-:W-:Y:S01]  /*0d10*/  CS2R R74, SRZ ;  /* 0x00000000004a7805 */ /* 0x000fe2000001ff00 */
[----:B------:R-:W-:Y:S01]  /*0d20*/  CS2R R68, SRZ ;  /* 0x0000000000447805 */ /* 0x000fe2000001ff00 */
[----:B------:R-:W-:Y:S01]  /*0d30*/  CS2R R70, SRZ ;  /* 0x0000000000467805 */ /* 0x000fe2000001ff00 */
[----:B------:R-:W-:Y:S01]  /*0d40*/  IMAD.HI.U32 R5, R4, R12, RZ ;  /* 0x0000000c04057227 */ /* 0x000fe200078e00ff */
[----:B------:R-:W-:Y:S01]  /*0d50*/  CS2R R64, SRZ ;  /* 0x0000000000407805 */ /* 0x000fe2000001ff00 */
[----:B------:R-:W-:Y:S01]  /*0d60*/  CS2R R66, SRZ ;  /* 0x0000000000427805 */ /* 0x000fe2000001ff00 */
[C---:B------:R-:W-:Y:S01]  /*0d70*/  IADD3 R208, R216.reuse, 0x8, RZ ;  /* 0x00000008d8d07810 */ /* 0x040fe20007ffe0ff */
[----:B------:R-:W-:Y:S01]  /*0d80*/  IMAD.MOV R5, RZ, RZ, -R5 ;  /* 0x000000ffff057224 */ /* 0x000fe200078e0a05 */
[----:B------:R-:W-:Y:S01]  /*0d90*/  IADD3 R207, R216, 0x9, RZ ;  /* 0x00000009d8cf7810 */ /* 0x000fe20007ffe0ff */
[----:B------:R-:W-:Y:S01]  /*0da0*/  IMAD.HI.U32 R11, R4, R14, RZ ;  /* 0x0000000e040b7227 */ /* 0x000fe200078e00ff */
[C---:B------:R-:W-:Y:S01]  /*0db0*/  IADD3 R206, R216.reuse, 0xa, RZ ;  /* 0x0000000ad8ce7810 */ /* 0x040fe20007ffe0ff */
[----:B------:R-:W-:Y:S01]  /*0dc0*/  ULDC UR5, c[0x0][0x180] ;  /* 0x0000600000057ab9 */ /* 0x000fe20000000800 */
[C---:B------:R-:W-:Y:S01]  /*0dd0*/  IADD3 R205, R216.reuse, 0xb, RZ ;  /* 0x0000000bd8cd7810 */ /* 0x040fe20007ffe0ff */
[C---:B------:R-:W-:Y:S01]  /*0de0*/  IMAD R5, R37.reuse, R5, R12 ;  /* 0x0000000525057224 */ /* 0x040fe200078e020c */
[C---:B------:R-:W-:Y:S01]  /*0df0*/  IADD3 R204, R216.reuse, 0xc, RZ ;  /* 0x0000000cd8cc7810 */ /* 0x040fe20007ffe0ff */
[----:B------:R-:W-:Y:S01]  /*0e00*/  IMAD.MOV R11, RZ, RZ, -R11 ;  /* 0x000000ffff0b7224 */ /* 0x000fe200078e0a0b */
[----:B------:R-:W-:Y:S01]  /*0e10*/  IADD3 R203, R216, 0xd, RZ ;  /* 0x0000000dd8cb7810 */ /* 0x000fe20007ffe0ff */
[----:B------:R-:W-:Y:S01]  /*0e20*/  IMAD.HI.U32 R13, R4, R16, RZ ;  /* 0x00000010040d7227 */ /* 0x000fe200078e00ff */
[C---:B------:R-:W-:Y:S01]  /*0e30*/  ISETP.GT.U32.AND P1, PT, R37.reuse, R5, PT ;  /* 0x000000052500720c */ /* 0x040fe20003f24070 */
[----:B------:R-:W-:Y:S01]  /*0e40*/  UMOV UR4, URZ ;  /* 0x0000003f00047c82 */ /* 0x000fe20008000000 */
[C---:B------:R-:W-:Y:S01]  /*0e50*/  IADD3 R202, R216.reuse, 0xe, RZ ;  /* 0x0000000ed8ca7810 */ /* 0x040fe20007ffe0ff */
[C---:B------:R-:W-:Y:S01]  /*0e60*/  IMAD R11, R37.reuse, R11, R14 ;  /* 0x0000000b250b7224 */ /* 0x040fe200078e020e */
[C---:B------:R-:W-:Y:S01]  /*0e70*/  IADD3 R201, R216.reuse, 0xf, RZ ;  /* 0x0000000fd8c97810 */ /* 0x040fe20007ffe0ff */
[----:B------:R-:W-:Y:S01]  /*0e80*/  IMAD.MOV R13, RZ, RZ, -R13 ;  /* 0x000000ffff0d7224 */ /* 0x000fe200078e0a0d */
[----:B------:R-:W-:Y:S01]  /*0e90*/  IADD3 R200, R216, 0x10, RZ ;  /* 0x00000010d8c87810 */ /* 0x000fe20007ffe0ff */
[----:B------:R-:W-:Y:S01]  /*0ea0*/  IMAD.HI.U32 R12, R4, R15, RZ ;  /* 0x0000000f040c7227 */ /* 0x000fe200078e00ff */
[----:B------:R-:W-:-:S02]  /*0eb0*/  ISETP.GT.U32.AND P3, PT, R37, R11, PT ;  /* 0x0000000b2500720c */ /* 0x000fc40003f64070 */
[C---:B------:R-:W-:Y:S01]  /*0ec0*/  IADD3 R199, R216.reuse, 0x11, RZ ;  /* 0x00000011d8c77810 */ /* 0x040fe20007ffe0ff */
[----:B------:R-:W-:Y:S01]  /*0ed0*/  IMAD R13, R37, R13, R16 ;  /* 0x0000000d250d7224 */ /* 0x000fe200078e0210 */
[----:B------:R-:W-:Y:S01]  /*0ee0*/  IADD3 R16, R35, 0x28, RZ ;  /* 0x0000002823107810 */ /* 0x000fe20007ffe0ff */
[----:B------:R-:W-:Y:S01]  /*0ef0*/  IMAD.MOV R12, RZ, RZ, -R12 ;  /* 0x000000ffff0c7224 */ /* 0x000fe200078e0a0c */
[----:B------:R-:W-:Y:S01]  /*0f00*/  IADD3 R198, R216, 0x12, RZ ;  /* 0x00000012d8c67810 */ /* 0x000fe20007ffe0ff */
[----:B------:R-:W-:Y:S01]  /*0f10*/  @!P1 IMAD.IADD R5, R5, 0x1, -R37 ;  /* 0x0000000105059824 */ /* 0x000fe200078e0a25 */
[C---:B------:R-:W-:Y:S01]  /*0f20*/  ISETP.GT.U32.AND P5, PT, R37.reuse, R13, PT ;  /* 0x0000000d2500720c */ /* 0x040fe20003fa4070 */
[----:B------:R-:W-:Y:S01]  /*0f30*/  IMAD R12, R37, R12, R15 ;  /* 0x0000000c250c7224 */ /* 0x000fe200078e020f */
[----:B------:R-:W-:Y:S01]  /*0f40*/  ISETP.GE.AND P1, PT, R9, RZ, PT ;  /* 0x000000ff0900720c */ /* 0x000fe20003f26270 */
[----:B------:R-:W-:Y:S01]  /*0f50*/  IMAD.HI.U32 R14, R4, R17, RZ ;  /* 0x00000011040e7227 */ /* 0x000fe200078e00ff */
[----:B------:R-:W-:-:S02]  /*0f60*/  ISETP.GT.U32.AND P2, PT, R37, R5, PT ;  /* 0x000000052500720c */ /* 0x000fc40003f44070 */
[----:B------:R-:W-:Y:S01]  /*0f70*/  ISETP.GT.U32.AND P4, PT, R37, R12, PT ;  /* 0x0000000c2500720c */ /* 0x000fe20003f84070 */
[----:B------:R-:W-:Y:S01]  /*0f80*/  @!P3 IMAD.IADD R11, R11, 0x1, -R37 ;  /* 0x000000010b0bb824 */ /* 0x000fe200078e0a25 */
[----:B------:R-:W-:Y:S01]  /*0f90*/  SHF.R.S32.HI R9, RZ, 0x1f, R0 ;  /* 0x0000001fff097819 */ /* 0x000fe20000011400 */
[----:B------:R-:W-:Y:S01]  /*0fa0*/  IMAD.MOV R14, RZ, RZ, -R14 ;  /* 0x000000ffff0e7224 */ /* 0x000fe200078e0a0e */
[----:B------:R-:W-:Y:S02]  /*0fb0*/  IABS R15, R16 ;  /* 0x00000010000f7213 */ /* 0x000fe40000000000 */
[C---:B------:R-:W-:Y:S01]  /*0fc0*/  ISETP.GT.U32.AND P3, PT, R37.reuse, R11, PT ;  /* 0x0000000b2500720c */ /* 0x040fe20003f64070 */
[----:B------:R-:W-:Y:S01]  /*0fd0*/  IMAD R14, R37, R14, R17 ;  /* 0x0000000e250e7224 */ /* 0x000fe200078e0211 */
[----:B------:R-:W-:Y:S01]  /*0fe0*/  LEA.HI R0, R9, R0, RZ, 0x5 ;  /* 0x0000000009007211 */ /* 0x000fe200078f28ff */
[--C-:B------:R-:W-:Y:S01]  /*0ff0*/  @!P5 IMAD.IADD R13, R13, 0x1, -R37.reuse ;  /* 0x000000010d0dd824 */ /* 0x100fe200078e0a25 */
[----:B------:R-:W-:Y:S01]  /*1000*/  IADD3 R197, R216, 0x13, RZ ;  /* 0x00000013d8c57810 */ /* 0x000fe20007ffe0ff */
[--C-:B------:R-:W-:Y:S01]  /*1010*/  @!P2 IMAD.IADD R5, R5, 0x1, -R37.reuse ;  /* 0x000000010505a824 */ /* 0x100fe200078e0a25 */
[C---:B------:R-:W-:Y:S01]  /*1020*/  ISETP.GT.U32.AND P6, PT, R37.reuse, R14, PT ;  /* 0x0000000e2500720c */ /* 0x040fe20003fc4070 */
[----:B------:R-:W-:Y:S01]  /*1030*/  @!P4 IMAD.IADD R12, R12, 0x1, -R37 ;  /* 0x000000010c0cc824 */ /* 0x000fe200078e0a25 */
[C---:B------:R-:W-:Y:S01]  /*1040*/  ISETP.GT.U32.AND P5, PT, R37.reuse, R13, PT ;  /* 0x0000000d2500720c */ /* 0x040fe20003fa4070 */
[----:B------:R-:W-:Y:S01]  /*1050*/  IMAD.MOV.U32 R9, RZ, RZ, R5 ;  /* 0x000000ffff097224 */ /* 0x000fe200078e0005 */
[----:B------:R-:W-:Y:S01]  /*1060*/  ISETP.GE.AND P2, PT, R10, RZ, PT ;  /* 0x000000ff0a00720c */ /* 0x000fe20003f46270 */
[----:B------:R-:W-:Y:S01]  /*1070*/  IMAD.HI.U32 R5, R4, R15, RZ ;  /* 0x0000000f04057227 */ /* 0x000fe200078e00ff */
[----:B------:R-:W-:-:S02]  /*1080*/  ISETP.GT.U32.AND P4, PT, R37, R12, PT ;  /* 0x0000000c2500720c */ /* 0x000fc40003f84070 */
[----:B------:R-:W-:Y:S01]  /*1090*/  SHF.R.S32.HI R0, RZ, 0x5, R0 ;  /* 0x00000005ff007819 */ /* 0x000fe20000011400 */
[----:B------:R-:W-:Y:S01]  /*10a0*/  @!P3 IMAD.IADD R11, R11, 0x1, -R37 ;  /* 0x000000010b0bb824 */ /* 0x000fe200078e0a25 */
[----:B------:R-:W-:Y:S01]  /*10b0*/  ISETP.GE.AND P3, PT, R19, RZ, PT ;  /* 0x000000ff1300720c */ /* 0x000fe20003f66270 */
[----:B------:R-:W-:Y:S01]  /*10c0*/  IMAD.MOV R10, RZ, RZ, -R5 ;  /* 0x000000ffff0a7224 */ /* 0x000fe200078e0a05 */
[----:B------:R-:W-:Y:S01]  /*10d0*/  IADD3 R196, R216, 0x14, RZ ;  /* 0x00000014d8c47810 */ /* 0x000fe20007ffe0ff */
[----:B------:R-:W-:Y:S01]  /*10e0*/  @!P6 IMAD.IADD R14, R14, 0x1, -R37 ;  /* 0x000000010e0ee824 */ /* 0x000fe200078e0a25 */
[----:B------:R-:W-:Y:S01]  /*10f0*/  IADD3 R195, R216, 0x15, RZ ;  /* 0x00000015d8c37810 */ /* 0x000fe20007ffe0ff */
[----:B------:R-:W-:Y:S01]  /*1100*/  IMAD R5, R37, R10, R15 ;  /* 0x0000000a25057224 */ /* 0x000fe200078e020f */
[----:B------:R-:W-:Y:S01]  /*1110*/  IADD3 R10, R35, 0x24, RZ ;  /* 0x00000024230a7810 */ /* 0x000fe20007ffe0ff */
[----:B------:R-:W-:Y:S01]  /*1120*/  @!P5 IMAD.IADD R13, R13, 0x1, -R37 ;  /* 0x000000010d0dd824 */ /* 0x000fe200078e0a25 */
[----:B------:R-:W-:Y:S01]  /*1130*/  ISETP.GE.AND P5, PT, R16, RZ, PT ;  /* 0x000000ff1000720c */ /* 0x000fe20003fa6270 */
[----:B------:R-:W-:Y:S01]  /*1140*/  @!P2 IMAD.MOV R11, RZ, RZ, -R11 ;  /* 0x000000ffff0ba224 */ /* 0x000fe200078e0a0b */
[C---:B------:R-:W-:Y:S01]  /*1150*/  ISETP.GT.U32.AND P2, PT, R37.reuse, R14, PT ;  /* 0x0000000e2500720c */ /* 0x040fe20003f44070 */
[----:B------:R-:W-:Y:S01]  /*1160*/  @!P4 IMAD.IADD R12, R12, 0x1, -R37 ;  /* 0x000000010c0cc824 */ /* 0x000fe200078e0a25 */
[----:B------:R-:W-:Y:S01]  /*1170*/  IABS R17, R10 ;  /* 0x0000000a00117213 */ /* 0x000fe20000000000 */
[----:B------:R-:W-:Y:S01]  /*1180*/  @!P3 IMAD.MOV R13, RZ, RZ, -R13 ;  /* 0x000000ffff0db224 */ /* 0x000fe200078e0a0d */
[----:B------:R-:W-:Y:S01]  /*1190*/  ISETP.GT.U32.AND P3, PT, R37, R5, PT ;  /* 0x000000052500720c */ /* 0x000fe20003f64070 */
[----:B------:R-:W-:Y:S01]  /*11a0*/  @!P1 IMAD.MOV R9, RZ, RZ, -R9 ;  /* 0x000000ffff099224 */ /* 0x000fe200078e0a09 */
[----:B------:R-:W-:-:S02]  /*11b0*/  ISETP.GE.AND P4, PT, R20, RZ, PT ;  /* 0x000000ff1400720c */ /* 0x000fc40003f86270 */
[----:B------:R-:W-:Y:S01]  /*11c0*/  ISETP.GE.AND P6, PT, R10, RZ, PT ;  /* 0x000000ff0a00720c */ /* 0x000fe20003fc6270 */
[----:B------:R-:W-:Y:S01]  /*11d0*/  IMAD.HI.U32 R10, R4, R17, RZ ;  /* 0x00000011040a7227 */ /* 0x000fe200078e00ff */
[----:B------:R-:W-:Y:S02]  /*11e0*/  ISETP.GE.AND P1, PT, R18, RZ, PT ;  /* 0x000000ff1200720c */ /* 0x000fe40003f26270 */
[C---:B------:R-:W-:Y:S01]  /*11f0*/  IADD3 R15, R35.reuse, 0x20, RZ ;  /* 0x00000020230f7810 */ /* 0x040fe20007ffe0ff */
[----:B------:R-:W-:Y:S01]  /*1200*/  IMAD.MOV R10, RZ, RZ, -R10 ;  /* 0x000000ffff0a7224 */ /* 0x000fe200078e0a0a */
[----:B------:R-:W-:Y:S01]  /*1210*/  IADD3 R16, R35, 0x1c, RZ ;  /* 0x0000001c23107810 */ /* 0x000fe20007ffe0ff */
[----:B------:R-:W-:Y:S01]  /*1220*/  @!P2 IMAD.IADD R14, R14, 0x1, -R37 ;  /* 0x000000010e0ea824 */ /* 0x000fe200078e0a25 */
[----:B------:R-:W-:Y:S01]  /*1230*/  IABS R19, R15 ;  /* 0x0000000f00137213 */ /* 0x000fe20000000000 */
[----:B------:R-:W-:Y:S01]  /*1240*/  IMAD R10, R37, R10, R17 ;  /* 0x0000000a250a7224 */ /* 0x000fe200078e0211 */
[----:B------:R-:W-:Y:S01]  /*1250*/  IABS R21, R16 ;  /* 0x0000001000157213 */ /* 0x000fe20000000000 */
[----:B------:R-:W-:Y:S01]  /*1260*/  @!P3 IMAD.IADD R5, R5, 0x1, -R37 ;  /* 0x000000010505b824 */ /* 0x000fe200078e0a25 */
[----:B------:R-:W-:Y:S01]  /*1270*/  ISETP.GE.AND P2, PT, R16, RZ, PT ;  /* 0x000000ff1000720c */ /* 0x000fe20003f46270 */
[----:B------:R-:W-:Y:S01]  /*1280*/  @!P4 IMAD.MOV R14, RZ, RZ, -R14 ;  /* 0x000000ffff0ec224 */ /* 0x000fe200078e0a0e */
[C---:B------:R-:W-:Y:S01]  /*1290*/  ISETP.GT.U32.AND P4, PT, R37.reuse, R10, PT ;  /* 0x0000000a2500720c */ /* 0x040fe20003f84070 */
[----:B------:R-:W-:Y:S01]  /*12a0*/  @!P1 IMAD.MOV R12, RZ, RZ, -R12 ;  /* 0x000000ffff0c9224 */ /* 0x000fe200078e0a0c */
[----:B------:R-:W-:Y:S01]  /*12b0*/  ISETP.GT.U32.AND P3, PT, R37, R5, PT ;  /* 0x000000052500720c */ /* 0x000fe20003f64070 */
[----:B------:R-:W-:Y:S01]  /*12c0*/  IMAD.HI.U32 R16, R4, R21, RZ ;  /* 0x0000001504107227 */ /* 0x000fe200078e00ff */
[----:B------:R-:W-:-:S02]  /*12d0*/  ISETP.GE.AND P1, PT, R15, RZ, PT ;  /* 0x000000ff0f00720c */ /* 0x000fc40003f26270 */
[----:B------:R-:W-:Y:S01]  /*12e0*/  IADD3 R194, R216, 0x16, RZ ;  /* 0x00000016d8c27810 */ /* 0x000fe20007ffe0ff */
[----:B------:R-:W-:Y:S01]  /*12f0*/  IMAD.HI.U32 R15, R4, R19, RZ ;  /* 0x00000013040f7227 */ /* 0x000fe200078e00ff */
[C---:B------:R-:W-:Y:S02]  /*1300*/  IADD3 R193, R216.reuse, 0x17, RZ ;  /* 0x00000017d8c17810 */ /* 0x040fe40007ffe0ff */
[----:B------:R-:W-:Y:S01]  /*1310*/  IADD3 R192, R216, 0x18, RZ ;  /* 0x00000018d8c07810 */ /* 0x000fe20007ffe0ff */
[----:B------:R-:W-:Y:S01]  /*1320*/  IMAD.HI.U32 R18, R4, R28, RZ ;  /* 0x0000001c04127227 */ /* 0x000fe200078e00ff */
[C---:B------:R-:W-:Y:S02]  /*1330*/  IADD3 R191, R216.reuse, 0x19, RZ ;  /* 0x00000019d8bf7810 */ /* 0x040fe40007ffe0ff */
[C---:B------:R-:W-:Y:S01]  /*1340*/  IADD3 R190, R216.reuse, 0x1a, RZ ;  /* 0x0000001ad8be7810 */ /* 0x040fe20007ffe0ff */
[----:B------:R-:W-:Y:S01]  /*1350*/  IMAD.MOV R20, RZ, RZ, -R15 ;  /* 0x000000ffff147224 */ /* 0x000fe200078e0a0f */
[C---:B------:R-:W-:Y:S01]  /*1360*/  IADD3 R189, R216.reuse, 0x1b, RZ ;  /* 0x0000001bd8bd7810 */ /* 0x040fe20007ffe0ff */
[----:B------:R-:W-:Y:S01]  /*1370*/  IMAD.MOV R22, RZ, RZ, -R16 ;  /* 0x000000ffff167224 */ /* 0x000fe200078e0a10 */
[C---:B------:R-:W-:Y:S01]  /*1380*/  IADD3 R144, R216.reuse, 0x1c, RZ ;  /* 0x0000001cd8907810 */ /* 0x040fe20007ffe0ff */
[----:B------:R-:W-:Y:S01]  /*1390*/  IMAD.MOV R15, RZ, RZ, -R18 ;  /* 0x000000ffff0f7224 */ /* 0x000fe200078e0a12 */
[----:B------:R-:W-:Y:S01]  /*13a0*/  IADD3 R145, R216, 0x1d, RZ ;  /* 0x0000001dd8917810 */ /* 0x000fe20007ffe0ff */
[--C-:B------:R-:W-:Y:S01]  /*13b0*/  @!P4 IMAD.IADD R10, R10, 0x1, -R37.reuse ;  /* 0x000000010a0ac824 */ /* 0x100fe200078e0a25 */
[----:B------:R-:W-:Y:S01]  /*13c0*/  IADD3 R146, R216, 0x1e, RZ ;  /* 0x0000001ed8927810 */ /* 0x000fe20007ffe0ff */
[----:B------:R-:W-:-:S02]  /*13d0*/  @!P3 IMAD.IADD R5, R5, 0x1, -R37 ;  /* 0x000000010505b824 */ /* 0x000fc400078e0a25 */
[C---:B------:R-:W-:Y:S01]  /*13e0*/  IMAD R16, R37.reuse, R20, R19 ;  /* 0x0000001425107224 */ /* 0x040fe200078e0213 */
[C---:B------:R-:W-:Y:S01]  /*13f0*/  ISETP.GT.U32.AND P4, PT, R37.reuse, R10, PT ;  /* 0x0000000a2500720c */ /* 0x040fe20003f84070 */
[----:B------:R-:W-:Y:S01]  /*1400*/  IMAD R18, R37, R22, R21 ;  /* 0x0000001625127224 */ /* 0x000fe200078e0215 */
[----:B------:R-:W-:Y:S01]  /*1410*/  IADD3 R22, R35, 0x10, RZ ;  /* 0x0000001023167810 */ /* 0x000fe20007ffe0ff */
[C---:B------:R-:W-:Y:S01]  /*1420*/  IMAD R21, R37.reuse, R15, R28 ;  /* 0x0000000f25157224 */ /* 0x040fe200078e021c */
[----:B------:R-:W-:Y:S01]  /*1430*/  ISETP.GT.U32.AND P3, PT, R37, R16, PT ;  /* 0x000000102500720c */ /* 0x000fe20003f64070 */
[----:B------:R-:W-:Y:S01]  /*1440*/  IMAD.MOV.U32 R15, RZ, RZ, R5 ;  /* 0x000000ffff0f7224 */ /* 0x000fe200078e0005 */
[----:B------:R-:W-:Y:S01]  /*1450*/  IABS R28, R22 ;  /* 0x00000016001c7213 */ /* 0x000fe20000000000 */
[----:B------:R-:W-:-:S04]  /*1460*/  IMAD.HI.U32 R17, R4, R23, RZ ;  /* 0x0000001704117227 */ /* 0x000fc800078e00ff */
[----:B------:R-:W-:Y:S01]  /*1470*/  @!P5 IMAD.MOV R15, RZ, RZ, -R15 ;  /* 0x000000ffff0fd224 */ /* 0x000fe200078e0a0f */
[C---:B------:R-:W-:Y:S01]  /*1480*/  ISETP.GT.U32.AND P5, PT, R37.reuse, R18, PT ;  /* 0x000000122500720c */ /* 0x040fe20003fa4070 */
[----:B------:R-:W-:Y:S02]  /*1490*/  IMAD.MOV R24, RZ, RZ, -R17 ;  /* 0x000000ffff187224 */ /* 0x000fe400078e0a11 */
[----:B------:R-:W-:Y:S02]  /*14a0*/  @!P4 IMAD.IADD R10, R10, 0x1, -R37 ;  /* 0x000000010a0ac824 */ /* 0x000fe400078e0a25 */
[----:B------:R-:W-:Y:S01]  /*14b0*/  IMAD R20, R37, R24, R23 ;  /* 0x0000001825147224 */ /* 0x000fe200078e0217 */
[C---:B------:R-:W-:Y:S01]  /*14c0*/  IADD3 R23, R35.reuse, 0xc, RZ ;  /* 0x0000000c23177810 */ /* 0x040fe20007ffe0ff */
[----:B------:R-:W-:Y:S01]  /*14d0*/  @!P3 IMAD.IADD R16, R16, 0x1, -R37 ;  /* 0x000000011010b824 */ /* 0x000fe200078e0a25 */
[----:B------:R-:W-:Y:S01]  /*14e0*/  IADD3 R24, R35, 0x8, RZ ;  /* 0x0000000823187810 */ /* 0x000fe20007ffe0ff */
[----:B------:R-:W-:Y:S01]  /*14f0*/  @!P6 IMAD.MOV R10, RZ, RZ, -R10 ;  /* 0x000000ffff0ae224 */ /* 0x000fe200078e0a0a */
[C---:B------:R-:W-:Y:S01]  /*1500*/  ISETP.GT.U32.AND P4, PT, R37.reuse, R20, PT ;  /* 0x000000142500720c */ /* 0x040fe20003f84070 */
[----:B------:R-:W-:Y:S01]  /*1510*/  IMAD.HI.U32 R5, R4, R28, RZ ;  /* 0x0000001c04057227 */ /* 0x000fe200078e00ff */
[----:B------:R-:W-:-:S02]  /*1520*/  ISETP.GT.U32.AND P6, PT, R37, R21, PT ;  /* 0x000000152500720c */ /* 0x000fc40003fc4070 */
[C---:B------:R-:W-:Y:S01]  /*1530*/  ISETP.GT.U32.AND P3, PT, R37.reuse, R16, PT ;  /* 0x000000102500720c */ /* 0x040fe20003f64070 */
[----:B------:R-:W-:Y:S01]  /*1540*/  @!P5 IMAD.IADD R18, R18, 0x1, -R37 ;  /* 0x000000011212d824 */ /* 0x000fe200078e0a25 */
[----:B------:R-:W-:Y:S01]  /*1550*/  IABS R30, R23 ;  /* 0x00000017001e7213 */ /* 0x000fe20000000000 */
[----:B------:R-:W-:Y:S01]  /*1560*/  IMAD.MOV R5, RZ, RZ, -R5 ;  /* 0x000000ffff057224 */ /* 0x000fe200078e0a05 */
[----:B------:R-:W-:Y:S02]  /*1570*/  IABS R31, R24 ;  /* 0x00000018001f7213 */ /* 0x000fe40000000000 */
[----:B------:R-:W-:Y:S01]  /*1580*/  ISETP.GT.U32.AND P5, PT, R37, R18, PT ;  /* 0x000000122500720c */ /* 0x000fe20003fa4070 */
[----:B------:R-:W-:-:S04]  /*1590*/  IMAD.HI.U32 R17, R4, R30, RZ ;  /* 0x0000001e04117227 */ /* 0x000fc800078e00ff */
[--C-:B------:R-:W-:Y:S02]  /*15a0*/  @!P4 IMAD.IADD R20, R20, 0x1, -R37.reuse ;  /* 0x000000011414c824 */ /* 0x100fe400078e0a25 */
[--C-:B------:R-:W-:Y:S02]  /*15b0*/  @!P6 IMAD.IADD R21, R21, 0x1, -R37.reuse ;  /* 0x000000011515e824 */ /* 0x100fe400078e0a25 */
[----:B------:R-:W-:Y:S01]  /*15c0*/  @!P3 IMAD.IADD R16, R16, 0x1, -R37 ;  /* 0x000000011010b824 */ /* 0x000fe200078e0a25 */
[----:B------:R-:W-:Y:S01]  /*15d0*/  ISETP.GE.AND P3, PT, R34, RZ, PT ;  /* 0x000000ff2200720c */ /* 0x000fe20003f66270 */
[----:B------:R-:W-:Y:S01]  /*15e0*/  IMAD.MOV R17, RZ, RZ, -R17 ;  /* 0x000000ffff117224 */ /* 0x000fe200078e0a11 */
[----:B------:R-:W-:Y:S01]  /*15f0*/  IABS R34, R33 ;  /* 0x0000002100227213 */ /* 0x000fe20000000000 */
[C---:B------:R-:W-:Y:S01]  /*1600*/  IMAD R28, R37.reuse, R5, R28 ;  /* 0x00000005251c7224 */ /* 0x040fe200078e021c */
[C---:B------:R-:W-:Y:S01]  /*1610*/  ISETP.GT.U32.AND P4, PT, R37.reuse, R20, PT ;  /* 0x000000142500720c */ /* 0x040fe20003f84070 */
[----:B------:R-:W-:Y:S01]  /*1620*/  @!P5 IMAD.IADD R18, R18, 0x1, -R37 ;  /* 0x000000011212d824 */ /* 0x000fe200078e0a25 */
[C---:B------:R-:W-:Y:S01]  /*1630*/  ISETP.GT.U32.AND P6, PT, R37.reuse, R21, PT ;  /* 0x000000152500720c */ /* 0x040fe20003fc4070 */
[----:B------:R-:W-:Y:S01]  /*1640*/  IMAD.HI.U32 R5, R4, R31, RZ ;  /* 0x0000001f04057227 */ /* 0x000fe200078e00ff */
[----:B------:R-:W-:-:S03]  /*1650*/  ISETP.GT.U32.AND P5, PT, R37, R28, PT ;  /* 0x0000001c2500720c */ /* 0x000fc60003fa4070 */
[----:B------:R-:W-:Y:S02]  /*1660*/  IMAD R30, R37, R17, R30 ;  /* 0x00000011251e7224 */ /* 0x000fe400078e021e */
[----:B------:R-:W-:Y:S02]  /*1670*/  IMAD.MOV.U32 R17, RZ, RZ, R16 ;  /* 0x000000ffff117224 */ /* 0x000fe400078e0010 */
[----:B------:R-:W-:-:S04]  /*1680*/  IMAD.HI.U32 R16, R4, R34, RZ ;  /* 0x0000002204107227 */ /* 0x000fc800078e00ff */
[----:B------:R-:W-:Y:S02]  /*1690*/  IMAD.MOV.U32 R19, RZ, RZ, R18 ;  /* 0x000000ffff137224 */ /* 0x000fe400078e0012 */
[----:B------:R-:W-:Y:S02]  /*16a0*/  IMAD.MOV R18, RZ, RZ, -R5 ;  /* 0x000000ffff127224 */ /* 0x000fe400078e0a05 */
[----:B------:R-:W-:Y:S02]  /*16b0*/  IMAD.MOV R5, RZ, RZ, -R16 ;  /* 0x000000ffff057224 */ /* 0x000fe400078e0a10 */
[----:B------:R-:W-:Y:S02]  /*16c0*/  IMAD R16, R37, R18, R31 ;  /* 0x0000001225107224 */ /* 0x000fe400078e021f */
[--C-:B------:R-:W-:Y:S01]  /*16d0*/  @!P4 IMAD.IADD R20, R20, 0x1, -R37.reuse ;  /* 0x000000011414c824 */ /* 0x100fe200078e0a25 */
[----:B------:R-:W-:Y:S01]  /*16e0*/  ISETP.GE.AND P4, PT, R22, RZ, PT ;  /* 0x000000ff1600720c */ /* 0x000fe20003f86270 */
[----:B------:R-:W-:Y:S01]  /*16f0*/  @!P6 IMAD.IADD R21, R21, 0x1, -R37 ;  /* 0x000000011515e824 */ /* 0x000fe200078e0a25 */
[C---:B------:R-:W-:Y:S01]  /*1700*/  ISETP.GT.U32.AND P6, PT, R37.reuse, R16, PT ;  /* 0x000000102500720c */ /* 0x040fe20003fc4070 */
[----:B------:R-:W-:Y:S01]  /*1710*/  IMAD R18, R37, R5, R34 ;  /* 0x0000000525127224 */ /* 0x000fe200078e0222 */
[----:B------:R-:W-:Y:S01]  /*1720*/  IADD3 R5, R29, 0xffffffe, RZ ;  /* 0x0ffffffe1d057810 */ /* 0x000fe20007ffe0ff */
[----:B------:R-:W-:Y:S01]  /*1730*/  IMAD.MOV.U32 R29, RZ, RZ, R20 ;  /* 0x000000ffff1d7224 */ /* 0x000fe200078e0014 */
[----:B------:R-:W-:Y:S01]  /*1740*/  SHF.R.U32.HI R20, RZ, 0x6, R2 ;  /* 0x00000006ff147819 */ /* 0x000fe20000011602 */
[----:B------:R-:W-:Y:S01]  /*1750*/  @!P2 IMAD.MOV R19, RZ, RZ, -R19 ;  /* 0x000000ffff13a224 */ /* 0x000fe200078e0a13 */
[----:B------:R-:W-:Y:S01]  /*1760*/  ISETP.GE.AND P2, PT, R36, RZ, PT ;  /* 0x000000ff2400720c */ /* 0x000fe20003f46270 */
[----:B------:R-:W-:Y:S01]  /*1770*/  @!P3 IMAD.MOV R29, RZ, RZ, -R29 ;  /* 0x000000ffff1db224 */ /* 0x000fe200078e0a1d */
[----:B------:R-:W-:Y:S01]  /*1780*/  ISETP.GT.U32.AND P3, PT, R37, R18, PT ;  /* 0x000000122500720c */ /* 0x000fe20003f64070 */
[----:B------:R-:W-:Y:S01]  /*1790*/  IMAD.MOV.U32 R31, RZ, RZ, R21 ;  /* 0x000000ffff1f7224 */ /* 0x000fe200078e0015 */
[----:B------:R-:W-:Y:S01]  /*17a0*/  SHF.R.U32.HI R21, RZ, 0x3, R217 ;  /* 0x00000003ff157819 */ /* 0x000fe200000116d9 */
[--C-:B------:R-:W-:Y:S01]  /*17b0*/  @!P5 IMAD.IADD R28, R28, 0x1, -R37.reuse ;  /* 0x000000011c1cd824 */ /* 0x100fe200078e0a25 */
[----:B------:R-:W-:Y:S01]  /*17c0*/  SGXT.U32 R20, R20, 0x2 ;  /* 0x000000021414781a */ /* 0x000fe20000000000 */
[----:B------:R-:W-:Y:S01]  /*17d0*/  @!P6 IMAD.IADD R16, R16, 0x1, -R37 ;  /* 0x000000011010e824 */ /* 0x000fe200078e0a25 */
[----:B------:R-:W-:Y:S01]  /*17e0*/  IABS R22, R35 ;  /* 0x0000002300167213 */ /* 0x000fe20000000000 */
[----:B------:R-:W0:Y:S01]  /*17f0*/  F2I.FTZ.U32.TRUNC.NTZ R5, R5 ;  /* 0x0000000500057305 */ /* 0x000e22000021f000 */
[----:B------:R-:W-:Y:S01]  /*1800*/  LOP3.LUT R20, R21, R20, RZ, 0x3c, !PT ;  /* 0x0000001415147212 */ /* 0x000fe200078e3cff */
[----:B------:R-:W-:Y:S01]  /*1810*/  @!P1 IMAD.MOV R17, RZ, RZ, -R17 ;  /* 0x000000ffff119224 */ /* 0x000fe200078e0a11 */
[----:B------:R-:W-:Y:S01]  /*1820*/  ISETP.GT.U32.AND P6, PT, R37, R16, PT ;  /* 0x000000102500720c */ /* 0x000fe20003fc4070 */
[----:B------:R-:W-:Y:S01]  /*1830*/  @!P2 IMAD.MOV R31, RZ, RZ, -R31 ;  /* 0x000000ffff1fa224 */ /* 0x000fe200078e0a1f */
[----:B------:R-:W-:Y:S01]  /*1840*/  ISETP.GE.AND P2, PT, R23, RZ, PT ;  /* 0x000000ff1700720c */ /* 0x000fe20003f46270 */
[----:B------:R-:W-:Y:S01]  /*1850*/  @!P3 IMAD.IADD R18, R18, 0x1, -R37 ;  /* 0x000000011212b824 */ /* 0x000fe200078e0a25 */
[C---:B------:R-:W-:Y:S01]  /*1860*/  ISETP.GT.U32.AND P5, PT, R37.reuse, R28, PT ;  /* 0x0000001c2500720c */ /* 0x040fe20003fa4070 */
[----:B------:R-:W-:Y:S01]  /*1870*/  IMAD.HI.U32 R4, R4, R22, RZ ;  /* 0x0000001604047227 */ /* 0x000fe200078e00ff */
[----:B------:R-:W-:-:S02]  /*1880*/  ISETP.GT.U32.AND P1, PT, R37, R30, PT ;  /* 0x0000001e2500720c */ /* 0x000fc40003f24070 */
[----:B------:R-:W-:Y:S01]  /*1890*/  ISETP.GT.U32.AND P3, PT, R37, R18, PT ;  /* 0x000000122500720c */ /* 0x000fe20003f64070 */
[----:B------:R-:W-:Y:S01]  /*18a0*/  IMAD.SHL.U32 R23, R20, 0x8, RZ ;  /* 0x0000000814177824 */ /* 0x000fe200078e00ff */
[----:B------:R-:W-:Y:S01]  /*18b0*/  SHF.R.U32.HI R20, RZ, 0x3, R7 ;  /* 0x00000003ff147819 */ /* 0x000fe20000011607 */
[----:B------:R-:W-:Y:S01]  /*18c0*/  IMAD.MOV R4, RZ, RZ, -R4 ;  /* 0x000000ffff047224 */ /* 0x000fe200078e0a04 */
[----:B------:R-:W-:Y:S01]  /*18d0*/  SHF.R.U32.HI R7, RZ, 0x1, R2 ;  /* 0x00000001ff077819 */ /* 0x000fe20000011602 */
[--C-:B------:R-:W-:Y:S01]  /*18e0*/  @!P6 IMAD.IADD R16, R16, 0x1, -R37.reuse ;  /* 0x000000011010e824 */ /* 0x100fe200078e0a25 */
[----:B------:R-:W-:Y:S02]  /*18f0*/  ISETP.GE.AND P6, PT, R33, RZ, PT ;  /* 0x000000ff2100720c */ /* 0x000fe40003fc6270 */
[----:B------:R-:W-:Y:S01]  /*1900*/  LOP3.LUT R33, R23, R8, RZ, 0xfc, !PT ;  /* 0x0000000817217212 */ /* 0x000fe200078efcff */
[----:B------:R-:W-:Y:S01]  /*1910*/  IMAD R8, R37, R4, R22 ;  /* 0x0000000425087224 */ /* 0x000fe200078e0216 */
[--C-:B------:R-:W-:Y:S01]  /*1920*/  SHF.R.U32.HI R22, RZ, 0x1, R2.reuse ;  /* 0x00000001ff167819 */ /* 0x100fe20000011602 */
[--C-:B------:R-:W-:Y:S01]  /*1930*/  @!P5 IMAD.IADD R28, R28, 0x1, -R37.reuse ;  /* 0x000000011c1cd824 */ /* 0x100fe200078e0a25 */
[----:B------:R-:W-:Y:S01]  /*1940*/  ISETP.GE.AND P5, PT, R35, RZ, PT ;  /* 0x000000ff2300720c */ /* 0x000fe20003fa6270 */
[----:B------:R-:W-:Y:S01]  /*1950*/  @!P3 IMAD.IADD R18, R18, 0x1, -R37 ;  /* 0x000000011212b824 */ /* 0x000fe200078e0a25 */
[----:B------:R-:W-:Y:S01]  /*1960*/  ISETP.GT.U32.AND P3, PT, R37, R8, PT ;  /* 0x000000082500720c */ /* 0x000fe20003f64070 */
[----:B0-----:R-:W-:Y:S01]  /*1970*/  IMAD.MOV R35, RZ, RZ, -R5 ;  /* 0x000000ffff237224 */ /* 0x001fe200078e0a05 */
[----:B------:R-:W-:Y:S01]  /*1980*/  SGXT.U32 R22, R22, 0x2 ;  /* 0x000000021616781a */ /* 0x000fe20000000000 */
[----:B------:R-:W-:Y:S01]  /*1990*/  IMAD.MOV.U32 R4, RZ, RZ, RZ ;  /* 0x000000ffff047224 */ /* 0x000fe200078e00ff */
[----:B------:R-:W-:Y:S01]  /*19a0*/  LOP3.LUT R7, R7, 0x8, RZ, 0xc0, !PT ;  /* 0x0000000807077812 */ /* 0x000fe200078ec0ff */
[----:B------:R-:W-:Y:S01]  /*19b0*/  IMAD R35, R35, R38, RZ ;  /* 0x0000002623237224 */ /* 0x000fe200078e02ff */
[----:B------:R-:W-:Y:S01]  /*19c0*/  LOP3.LUT R3, R20, 0x7, R3, 0x78, !PT ;  /* 0x0000000714037812 */ /* 0x000fe200078e7803 */
[----:B------:R-:W-:Y:S01]  /*19d0*/  @!P1 IMAD.IADD R30, R30, 0x1, -R37 ;  /* 0x000000011e1e9824 */ /* 0x000fe200078e0a25 */
[----:B------:R-:W-:Y:S01]  /*19e0*/  LOP3.LUT R36, R7, 0x7, R2, 0xf8, !PT ;  /* 0x0000000707247812 */ /* 0x000fe200078ef802 */
[----:B------:R-:W-:Y:S01]  /*19f0*/  IMAD.HI.U32 R4, R5, R35, R4 ;  /* 0x0000002305047227 */ /* 0x000fe200078e0004 */
[----:B------:R-:W-:-:S02]  /*1a00*/  SHF.R.U32.HI R5, RZ, 0x3, R217 ;  /* 0x00000003ff057819 */ /* 0x000fc400000116d9 */
[----:B------:R-:W-:Y:S01]  /*1a10*/  ISETP.GT.U32.AND P1, PT, R37, R30, PT ;  /* 0x0000001e2500720c */ /* 0x000fe20003f24070 */
[----:B------:R-:W-:Y:S01]  /*1a20*/  @!P3 IMAD.IADD R8, R8, 0x1, -R37 ;  /* 0x000000010808b824 */ /* 0x000fe200078e0a25 */
[----:B------:R-:W-:Y:S01]  /*1a30*/  SGXT.U32 R5, R5, 0x1 ;  /* 0x000000010505781a */ /* 0x000fe20000000000 */
[----:B------:R-:W-:Y:S01]  /*1a40*/  IMAD.HI.U32 R4, R4, R39, RZ ;  /* 0x0000002704047227 */ /* 0x000fe200078e00ff */
[----:B------:R-:W-:Y:S02]  /*1a50*/  SHF.R.U32.HI R7, RZ, 0x1, R32 ;  /* 0x00000001ff077819 */ /* 0x000fe40000011620 */
[----:B------:R-:W-:Y:S01]  /*1a60*/  ISETP.GT.U32.AND P3, PT, R37, R8, PT ;  /* 0x000000082500720c */ /* 0x000fe20003f64070 */
[----:B------:R-:W-:Y:S01]  /*1a70*/  IMAD.MOV R4, RZ, RZ, -R4 ;  /* 0x000000ffff047224 */ /* 0x000fe200078e0a04 */
[----:B------:R-:W-:Y:S01]  /*1a80*/  LOP3.LUT R35, R6, R5, RZ, 0xfc, !PT ;  /* 0x0000000506237212 */ /* 0x000fe200078efcff */
[----:B------:R-:W-:Y:S01]  /*1a90*/  IMAD R3, R216, 0x10, R3 ;  /* 0x00000010d8037824 */ /* 0x000fe200078e0203 */
[----:B------:R-:W-:Y:S01]  /*1aa0*/  LOP3.LUT R5, R5, R22, RZ, 0x3c, !PT ;  /* 0x0000001605057212 */ /* 0x000fe200078e3cff */
[----:B------:R-:W-:Y:S01]  /*1ab0*/  IMAD R39, R38, R4, R39 ;  /* 0x0000000426277224 */ /* 0x000fe200078e0227 */
[----:B------:R-:W-:Y:S01]  /*1ac0*/  LOP3.LUT R6, R22, 0x2, R21, 0x1e, !PT ;  /* 0x0000000216067812 */ /* 0x000fe200078e1e15 */
[----:B------:R-:W-:Y:S01]  /*1ad0*/  IMAD.SHL.U32 R22, R36, 0x40, RZ ;  /* 0x0000004024167824 */ /* 0x000fe200078e00ff */
[----:B------:R-:W-:Y:S01]  /*1ae0*/  LOP3.LUT R4, R2, 0x7, RZ, 0xc0, !PT ;  /* 0x0000000702047812 */ /* 0x000fe200078ec0ff */
[----:B------:R-:W-:Y:S01]  /*1af0*/  IMAD.SHL.U32 R5, R5, 0x10, RZ ;  /* 0x0000001005057824 */ /* 0x000fe200078e00ff */
[----:B------:R-:W-:Y:S01]  /*1b00*/  LOP3.LUT R34, R20, 0x7, R211, 0x78, !PT ;  /* 0x0000000714227812 */ /* 0x000fe200078e78d3 */
[----:B------:R-:W-:Y:S01]  /*1b10*/  IMAD.SHL.U32 R23, R6, 0x10, RZ ;  /* 0x0000001006177824 */ /* 0x000fe200078e00ff */
[----:B------:R-:W-:Y:S01]  /*1b20*/  SGXT.U32 R6, R7, 0x2 ;  /* 0x000000020706781a */ /* 0x000fe20000000000 */
[--C-:B------:R-:W-:Y:S01]  /*1b30*/  @!P3 IMAD.IADD R8, R8, 0x1, -R37.reuse ;  /* 0x000000010808b824 */ /* 0x100fe200078e0a25 */
[----:B------:R-:W-:Y:S01]  /*1b40*/  ISETP.GT.U32.AND P3, PT, R38, R39, PT ;  /* 0x000000272600720c */ /* 0x000fe20003f64070 */
[----:B------:R-:W-:Y:S01]  /*1b50*/  @!P1 IMAD.IADD R30, R30, 0x1, -R37 ;  /* 0x000000011e1e9824 */ /* 0x000fe200078e0a25 */
[----:B------:R-:W-:Y:S01]  /*1b60*/  ISETP.GE.AND P1, PT, R24, RZ, PT ;  /* 0x000000ff1800720c */ /* 0x000fe20003f26270 */
[----:B------:R-:W-:Y:S01]  /*1b70*/  IMAD.U32 R147, R3, 0x8, R4 ;  /* 0x0000000803937824 */ /* 0x000fe200078e0004 */
[-C--:B------:R-:W-:Y:S01]  /*1b80*/  LOP3.LUT R24, R5, R22.reuse, RZ, 0xfc, !PT ;  /* 0x0000001605187212 */ /* 0x080fe200078efcff */
[----:B------:R-:W-:Y:S01]  /*1b90*/  IMAD.SHL.U32 R32, R32, 0x20, RZ ;  /* 0x0000002020207824 */ /* 0x000fe200078e00ff */
[----:B------:R-:W-:Y:S01]  /*1ba0*/  LOP3.LUT R21, R6, R21, RZ, 0x3c, !PT ;  /* 0x0000001506157212 */ /* 0x000fe200078e3cff */
[----:B------:R-:W-:Y:S01]  /*1bb0*/  IMAD.SHL.U32 R37, R36, 0x100, RZ ;  /* 0x0000010024257824 */ /* 0x000fe200078e00ff */
[C---:B------:R-:W-:Y:S01]  /*1bc0*/  LOP3.LUT R5, R20.reuse, 0x7, R212, 0x78, !PT ;  /* 0x0000000714057812 */ /* 0x040fe200078e78d4 */
[----:B------:R-:W-:Y:S01]  /*1bd0*/  IMAD R45, R211, 0x10, R34 ;  /* 0x00000010d32d7824 */ /* 0x000fe200078e0222 */
[C---:B------:R-:W-:Y:S01]  /*1be0*/  LOP3.LUT R3, R20.reuse, 0x7, R214, 0x78, !PT ;  /* 0x0000000714037812 */ /* 0x040fe200078e78d6 */
[----:B------:R-:W-:Y:S01]  /*1bf0*/  IMAD.SHL.U32 R21, R21, 0x8, RZ ;  /* 0x0000000815157824 */ /* 0x000fe200078e00ff */
[----:B------:R-:W-:Y:S01]  /*1c00*/  LOP3.LUT R23, R23, R22, RZ, 0xfc, !PT ;  /* 0x0000001617177212 */ /* 0x000fe200078efcff */
[----:B------:R-:W-:Y:S01]  /*1c10*/  @!P3 IMAD.IADD R39, R39, 0x1, -R38 ;  /* 0x000000012727b824 */ /* 0x000fe200078e0a26 */
[----:B------:R-:W-:Y:S01]  /*1c20*/  LOP3.LUT R6, R20, 0x7, R215, 0x78, !PT ;  /* 0x0000000714067812 */ /* 0x000fe200078e78d7 */
[----:B------:R-:W-:Y:S01]  /*1c30*/  IMAD R5, R212, 0x10, R5 ;  /* 0x00000010d4057824 */ /* 0x000fe200078e0205 */
[----:B------:R-:W-:Y:S01]  /*1c40*/  LOP3.LUT R22, R20, 0x7, R213, 0x78, !PT ;  /* 0x0000000714167812 */ /* 0x000fe200078e78d5 */
[----:B------:R-:W-:Y:S01]  /*1c50*/  IMAD R3, R214, 0x10, R3 ;  /* 0x00000010d6037824 */ /* 0x000fe200078e0203 */
[----:B------:R-:W-:Y:S01]  /*1c60*/  ISETP.GT.U32.AND P3, PT, R38, R39, PT ;  /* 0x000000272600720c */ /* 0x000fe20003f64070 */
[----:B------:R-:W-:Y:S01]  /*1c70*/  IMAD.U32 R151, R5, 0x8, R4 ;  /* 0x0000000805977824 */ /* 0x000fe200078e0004 */
[C---:B------:R-:W-:Y:S01]  /*1c80*/  LOP3.LUT R7, R20.reuse, 0x7, R210, 0x78, !PT ;  /* 0x0000000714077812 */ /* 0x040fe200078e78d2 */
[----:B------:R-:W-:Y:S01]  /*1c90*/  IMAD R41, R215, 0x10, R6 ;  /* 0x00000010d7297824 */ /* 0x000fe200078e0206 */
[----:B------:R-:W-:Y:S01]  /*1ca0*/  LOP3.LUT R20, R20, 0x7, R209, 0x78, !PT ;  /* 0x0000000714147812 */ /* 0x000fe200078e78d1 */
[----:B------:R-:W-:Y:S01]  /*1cb0*/  IMAD R43, R213, 0x10, R22 ;  /* 0x00000010d52b7824 */ /* 0x000fe200078e0216 */
[C---:B------:R-:W-:Y:S01]  /*1cc0*/  LOP3.LUT R36, R35.reuse, 0x7, R2, 0x78, !PT ;  /* 0x0000000723247812 */ /* 0x040fe200078e7802 */
[----:B------:R-:W-:Y:S01]  /*1cd0*/  IMAD R7, R210, 0x10, R7 ;  /* 0x00000010d2077824 */ /* 0x000fe200078e0207 */
[----:B------:R-:W-:Y:S01]  /*1ce0*/  LOP3.LUT R35, R35, 0x8, RZ, 0xfc, !PT ;  /* 0x0000000823237812 */ /* 0x000fe200078efcff */
[----:B------:R-:W-:Y:S01]  /*1cf0*/  IMAD R47, R209, 0x10, R20 ;  /* 0x00000010d12f7824 */ /* 0x000fe200078e0214 */
[----:B------:R-:W-:Y:S01]  /*1d00*/  LOP3.LUT R5, R21, R32, RZ, 0xfc, !PT ;  /* 0x0000002015057212 */ /* 0x000fe200078efcff */
[----:B------:R-:W-:Y:S01]  /*1d10*/  IMAD.U32 R149, R3, 0x8, R4 ;  /* 0x0000000803957824 */ /* 0x000fe200078e0004 */
[----:B------:R-:W-:Y:S01]  /*1d20*/  LOP3.LUT R35, R35, 0x7, R2, 0x78, !PT ;  /* 0x0000000723237812 */ /* 0x000fe200078e7802 */
[----:B------:R-:W-:Y:S01]  /*1d30*/  @!P3 IMAD.IADD R39, R39, 0x1, -R38 ;  /* 0x000000012727b824 */ /* 0x000fe200078e0a26 */
[----:B------:R-:W-:Y:S01]  /*1d40*/  LOP3.LUT R155, R33, 0x7, R2, 0xf8, !PT ;  /* 0x00000007219b7812 */ /* 0x000fe200078ef802 */
[----:B------:R-:W-:Y:S01]  /*1d50*/  IMAD.MOV.U32 R3, RZ, RZ, R28 ;  /* 0x000000ffff037224 */ /* 0x000fe200078e001c */
[----:B------:R-:W-:Y:S01]  /*1d60*/  LOP3.LUT R156, R5, 0x7, R2, 0xf8, !PT ;  /* 0x00000007059c7812 */ /* 0x000fe200078ef802 */
[--C-:B------:R-:W-:Y:S01]  /*1d70*/  IMAD.U32 R148, R41, 0x8, R4.reuse ;  /* 0x0000000829947824 */ /* 0x100fe200078e0004 */
[----:B------:R-:W-:Y:S01]  /*1d80*/  ISETP.NE.AND P3, PT, RZ, c[0x0][0x17c], PT ;  /* 0x00005f00ff007a0c */ /* 0x000fe20003f65270 */
[--C-:B------:R-:W-:Y:S01]  /*1d90*/  IMAD.U32 R150, R43, 0x8, R4.reuse ;  /* 0x000000082b967824 */ /* 0x100fe200078e0004 */
[----:B------:R-:W-:Y:S01]  /*1da0*/  LOP3.LUT R2, RZ, c[0x0][0x17c], RZ, 0x33, !PT ;  /* 0x00005f00ff027a12 */ /* 0x000fe200078e33ff */
[--C-:B------:R-:W-:Y:S01]  /*1db0*/  IMAD.U32 R152, R45, 0x8, R4.reuse ;  /* 0x000000082d987824 */ /* 0x100fe200078e0004 */
[----:B------:R-:W-:Y:S01]  /*1dc0*/  LEA R155, R155, 0x2000, 0x1 ;  /* 0x000020009b9b7811 */ /* 0x000fe200078e08ff */
[--C-:B------:R-:W-:Y:S01]  /*1dd0*/  IMAD.U32 R153, R7, 0x8, R4.reuse ;  /* 0x0000000807997824 */ /* 0x100fe200078e0004 */
[C---:B------:R-:W-:Y:S01]  /*1de0*/  SEL R20, R2.reuse, R9, !P3 ;  /* 0x0000000902147207 */ /* 0x040fe20005800000 */
[----:B------:R-:W-:Y:S01]  /*1df0*/  IMAD.U32 R154, R47, 0x8, R4 ;  /* 0x000000082f9a7824 */ /* 0x000fe200078e0004 */
[C---:B------:R-:W-:Y:S01]  /*1e00*/  SEL R4, R2.reuse, R11, !P3 ;  /* 0x0000000b02047207 */ /* 0x040fe20005800000 */
[----:B------:R-:W-:Y:S01]  /*1e10*/  @!P4 IMAD.MOV R3, RZ, RZ, -R3 ;  /* 0x000000ffff03c224 */ /* 0x000fe200078e0a03 */
[----:B------:R-:W-:Y:S01]  /*1e20*/  SEL R28, R2, R29, !P3 ;  /* 0x0000001d021c7207 */ /* 0x000fe20005800000 */
[----:B------:R-:W-:Y:S01]  /*1e30*/  IMAD.SHL.U32 R6, R35, 0x10, RZ ;  /* 0x0000001023067824 */ /* 0x000fe200078e00ff */
[----:B------:R-:W-:Y:S01]  /*1e40*/  LEA R156, R156, 0x2000, 0x1 ;  /* 0x000020009c9c7811 */ /* 0x000fe200078e08ff */
[----:B------:R-:W-:Y:S01]  /*1e50*/  IMAD R5, R217, c[0x0][0x18c], RZ ;  /* 0x00006300d9057a24 */ /* 0x000fe200078e02ff */
[C---:B------:R-:W-:Y:S01]  /*1e60*/  SEL R32, R2.reuse, R3, !P3 ;  /* 0x0000000302207207 */ /* 0x040fe20005800000 */
[----:B------:R-:W-:Y:S01]  /*1e70*/  IMAD.MOV.U32 R35, RZ, RZ, R18 ;  /* 0x000000ffff237224 */ /* 0x000fe200078e0012 */
[C---:B------:R-:W-:Y:S01]  /*1e80*/  SEL R18, R2.reuse, R12, !P3 ;  /* 0x0000000c02127207 */ /* 0x040fe20005800000 */
[----:B------:R-:W-:Y:S01]  /*1e90*/  IMAD.MOV.U32 R7, RZ, RZ, R30 ;  /* 0x000000ffff077224 */ /* 0x000fe200078e001e */
[----:B------:R-:W-:Y:S01]  /*1ea0*/  SEL R12, R2, R19, !P3 ;  /* 0x00000013020c7207 */ /* 0x000fe20005800000 */
[----:B------:R-:W-:Y:S01]  /*1eb0*/  IMAD R19, R4, c[0x0][0x190], R5 ;  /* 0x0000640004137a24 */ /* 0x000fe200078e0205 */
[----:B------:R-:W-:Y:S01]  /*1ec0*/  IADD3 R4, R216, 0x1f, RZ ;  /* 0x0000001fd8047810 */ /* 0x000fe20007ffe0ff */
[----:B------:R-:W-:Y:S01]  /*1ed0*/  IMAD.SHL.U32 R22, R36, 0x10, RZ ;  /* 0x0000001024167824 */ /* 0x000fe200078e00ff */
[----:B------:R-:W-:Y:S01]  /*1ee0*/  LOP3.LUT R21, R6, R37, RZ, 0xfc, !PT ;  /* 0x0000002506157212 */ /* 0x000fe200078efcff */
[----:B------:R-:W-:Y:S01]  /*1ef0*/  IMAD.MOV.U32 R3, RZ, RZ, c[0x0][0x188] ;  /* 0x00006200ff037624 */ /* 0x000fe200078e00ff */
[----:B------:R-:W-:Y:S01]  /*1f00*/  SEL R6, R2, R13, !P3 ;  /* 0x0000000d02067207 */ /* 0x000fe20005800000 */
[----:B------:R-:W-:Y:S01]  /*1f10*/  @!P2 IMAD.MOV R7, RZ, RZ, -R7 ;  /* 0x000000ffff07a224 */ /* 0x000fe200078e0a07 */
[----:B------:R-:W-:Y:S01]  /*1f20*/  LOP3.LUT R22, R22, R37, RZ, 0xfc, !PT ;  /* 0x0000002516167212 */ /* 0x000fe200078efcff */
[----:B------:R-:W-:Y:S01]  /*1f30*/  IMAD R9, R32, c[0x0][0x190], R5 ;  /* 0x0000640020097a24 */ /* 0x000fe200078e0205 */
[----:B------:R-:W-:Y:S01]  /*1f40*/  ISETP.GE.AND P2, PT, R142, RZ, PT ;  /* 0x000000ff8e00720c */ /* 0x000fe20003f46270 */
[----:B------:R-:W-:Y:S01]  /*1f50*/  IMAD R32, R4, R3, -c[0x0][0x188] ;  /* 0x8000620004207624 */ /* 0x000fe200078e0203 */
[C---:B------:R-:W-:Y:S01]  /*1f60*/  SEL R34, R2.reuse, R7, !P3 ;  /* 0x0000000702227207 */ /* 0x040fe20005800000 */
[----:B------:R-:W-:Y:S01]  /*1f70*/  IMAD.MOV.U32 R37, RZ, RZ, R8 ;  /* 0x000000ffff257224 */ /* 0x000fe200078e0008 */
[----:B------:R-:W-:Y:S01]  /*1f80*/  SEL R8, R2, R15, !P3 ;  /* 0x0000000f02087207 */ /* 0x000fe20005800000 */
[----:B------:R-:W-:Y:S01]  /*1f90*/  IMAD.MOV.U32 R33, RZ, RZ, R16 ;  /* 0x000000ffff217224 */ /* 0x000fe200078e0010 */
[----:B------:R-:W-:Y:S01]  /*1fa0*/  IADD3 R158, R32, -c[0x0][0x188], RZ ;  /* 0x80006200209e7a10 */ /* 0x000fe20007ffe0ff */
[----:B------:R-:W-:Y:S01]  /*1fb0*/  @!P6 IMAD.MOV R35, RZ, RZ, -R35 ;  /* 0x000000ffff23e224 */ /* 0x000fe200078e0a23 */
[C---:B------:R-:W-:Y:S01]  /*1fc0*/  SEL R16, R2.reuse, R14, !P3 ;  /* 0x0000000e02107207 */ /* 0x040fe20005800000 */
[----:B------:R-:W-:Y:S01]  /*1fd0*/  @!P1 IMAD.MOV R33, RZ, RZ, -R33 ;  /* 0x000000ffff219224 */ /* 0x000fe200078e0a21 */
[----:B------:R-:W-:Y:S01]  /*1fe0*/  SEL R14, R2, R10, !P3 ;  /* 0x0000000a020e7207 */ /* 0x000fe20005800000 */
[--C-:B------:R-:W-:Y:S01]  /*1ff0*/  IMAD R15, R8, c[0x0][0x190], R5.reuse ;  /* 0x00006400080f7a24 */ /* 0x100fe200078e0205 */
[----:B------:R-:W-:Y:S01]  /*2000*/  SEL R38, R2, R35, !P3 ;  /* 0x0000002302267207 */ /* 0x000fe20005800000 */
[----:B------:R-:W-:Y:S01]  /*2010*/  IMAD R8, R34, c[0x0][0x190], R5 ;  /* 0x0000640022087a24 */ /* 0x000fe200078e0205 */
[----:B------:R-:W-:Y:S01]  /*2020*/  IADD3 R34, R158, -c[0x0][0x188], RZ ;  /* 0x800062009e227a10 */ /* 0x000fe20007ffe0ff */
[----:B------:R-:W-:Y:S01]  /*2030*/  @!P2 IMAD.MOV R39, RZ, RZ, -R39 ;  /* 0x000000ffff27a224 */ /* 0x000fe200078e0a27 */
[----:B------:R-:W-:Y:S01]  /*2040*/  SEL R36, R2, R33, !P3 ;  /* 0x0000002102247207 */ /* 0x000fe20005800000 */
[----:B------:R-:W-:Y:S01]  /*2050*/  @!P5 IMAD.MOV R37, RZ, RZ, -R37 ;  /* 0x000000ffff25d224 */ /* 0x000fe200078e0a25 */
[----:B------:R-:W-:Y:S01]  /*2060*/  IADD3 R160, R34, -c[0x0][0x188], RZ ;  /* 0x8000620022a07a10 */ /* 0x000fe20007ffe0ff */
[--C-:B------:R-:W-:Y:S01]  /*2070*/  IMAD R20, R20, c[0x0][0x190], R5.reuse ;  /* 0x0000640014147a24 */ /* 0x100fe200078e0205 */
[----:B------:R-:W-:Y:S01]  /*2080*/  SEL R10, R2, R17, !P3 ;  /* 0x00000011020a7207 */ /* 0x000fe20005800000 */
[--C-:B------:R-:W-:Y:S01]  /*2090*/  IMAD R7, R36, c[0x0][0x190], R5.reuse ;  /* 0x0000640024077a24 */ /* 0x100fe200078e0205 */
[----:B------:R-:W-:Y:S01]  /*20a0*/  IADD3 R36, R160, -c[0x0][0x188], RZ ;  /* 0x80006200a0247a10 */ /* 0x000fe20007ffe0ff */
[--C-:B------:R-:W-:Y:S01]  /*20b0*/  IMAD R17, R6, c[0x0][0x190], R5.reuse ;  /* 0x0000640006117a24 */ /* 0x100fe200078e0205 */
[----:B------:R-:W-:Y:S01]  /*20c0*/  ISETP.NE.AND P1, PT, RZ, c[0x0][0x178], PT ;  /* 0x00005e00ff007a0c */ /* 0x000fe20003f25270 */
[--C-:B------:R-:W-:Y:S01]  /*20d0*/  IMAD R6, R38, c[0x0][0x190], R5.reuse ;  /* 0x0000640026067a24 */ /* 0x100fe200078e0205 */
[----:B------:R-:W-:Y:S01]  /*20e0*/  IADD3 R162, R36, -c[0x0][0x188], RZ ;  /* 0x8000620024a27a10 */ /* 0x000fe20007ffe0ff */
[--C-:B------:R-:W-:Y:S01]  /*20f0*/  IMAD R13, R10, c[0x0][0x190], R5.reuse ;  /* 0x000064000a0d7a24 */ /* 0x100fe200078e0205 */
[----:B------:R-:W-:Y:S01]  /*2100*/  SEL R30, R2, R31, !P3 ;  /* 0x0000001f021e7207 */ /* 0x000fe20005800000 */
[--C-:B------:R-:W-:Y:S01]  /*2110*/  IMAD R18, R18, c[0x0][0x190], R5.reuse ;  /* 0x0000640012127a24 */ /* 0x100fe200078e0205 */
[----:B------:R-:W-:Y:S01]  /*2120*/  IADD3 R38, R162, -c[0x0][0x188], RZ ;  /* 0x80006200a2267a10 */ /* 0x000fe20007ffe0ff */
[--C-:B------:R-:W-:Y:S01]  /*2130*/  IMAD R16, R16, c[0x0][0x190], R5.reuse ;  /* 0x0000640010107a24 */ /* 0x100fe200078e0205 */
[----:B------:R-:W-:Y:S01]  /*2140*/  SEL R2, R2, R37, !P3 ;  /* 0x0000002502027207 */ /* 0x000fe20005800000 */
[--C-:B------:R-:W-:Y:S01]  /*2150*/  IMAD R14, R14, c[0x0][0x190], R5.reuse ;  /* 0x000064000e0e7a24 */ /* 0x100fe200078e0205 */
[----:B------:R-:W-:Y:S01]  /*2160*/  IADD3 R164, R38, -c[0x0][0x188], RZ ;  /* 0x8000620026a47a10 */ /* 0x000fe20007ffe0ff */
[----:B------:R-:W-:-:S02]  /*2170*/  IMAD R12, R12, c[0x0][0x190], R5 ;  /* 0x000064000c0c7a24 */ /* 0x000fc400078e0205 */
[----:B------:R-:W-:Y:S01]  /*2180*/  @!P1 LOP3.LUT R39, RZ, c[0x0][0x178], RZ, 0x33, !PT ;  /* 0x00005e00ff279a12 */ /* 0x000fe200078e33ff */
[--C-:B------:R-:W-:Y:S01]  /*2190*/  IMAD R11, R28, c[0x0][0x190], R5.reuse ;  /* 0x000064001c0b7a24 */ /* 0x100fe200078e0205 */
[----:B------:R-:W-:Y:S01]  /*21a0*/  IADD3 R40, R164, -c[0x0][0x188], RZ ;  /* 0x80006200a4287a10 */ /* 0x000fe20007ffe0ff */
[--C-:B------:R-:W-:Y:S01]  /*21b0*/  IMAD R10, R30, c[0x0][0x190], R5.reuse ;  /* 0x000064001e0a7a24 */ /* 0x100fe200078e0205 */
[----:B------:R-:W-:Y:S01]  /*21c0*/  CS2R R28, SRZ ;  /* 0x00000000001c7805 */ /* 0x000fe2000001ff00 */
[----:B------:R-:W-:Y:S01]  /*21d0*/  IMAD R39, R39, c[0x0][0x184], RZ ;  /* 0x0000610027277a24 */ /* 0x000fe200078e02ff */
[----:B------:R-:W-:Y:S01]  /*21e0*/  IADD3 R166, R40, -c[0x0][0x188], RZ ;  /* 0x8000620028a67a10 */ /* 0x000fe20007ffe0ff */
[----:B------:R-:W-:Y:S01]  /*21f0*/  IMAD R5, R2, c[0x0][0x190], R5 ;  /* 0x0000640002057a24 */ /* 0x000fe200078e0205 */
[----:B------:R-:W-:Y:S01]  /*2200*/  CS2R R30, SRZ ;  /* 0x00000000001e7805 */ /* 0x000fe2000001ff00 */
[C---:B------:R-:W-:Y:S01]  /*2210*/  IMAD.IADD R157, R39.reuse, 0x1, R32 ;  /* 0x00000001279d7824 */ /* 0x040fe200078e0220 */
[----:B------:R-:W-:Y:S01]  /*2220*/  IADD3 R42, R166, -c[0x0][0x188], RZ ;  /* 0x80006200a62a7a10 */ /* 0x000fe20007ffe0ff */
[----:B------:R-:W-:-:S02]  /*2230*/  IMAD.IADD R159, R39, 0x1, R34 ;  /* 0x00000001279f7824 */ /* 0x000fc400078e0222 */
[----:B------:R-:W-:Y:S01]  /*2240*/  IMAD.IADD R161, R39, 0x1, R36 ;  /* 0x0000000127a17824 */ /* 0x000fe200078e0224 */
[----:B------:R-:W-:Y:S01]  /*2250*/  IADD3 R168, R42, -c[0x0][0x188], RZ ;  /* 0x800062002aa87a10 */ /* 0x000fe20007ffe0ff */
[----:B------:R-:W-:Y:S02]  /*2260*/  IMAD.MOV.U32 R2, RZ, RZ, c[0x0][0x18c] ;  /* 0x00006300ff027624 */ /* 0x000fe400078e00ff */
[----:B------:R-:W-:Y:S01]  /*2270*/  IMAD.SHL.U32 R3, R3, 0x20, RZ ;  /* 0x0000002003037824 */ /* 0x000fe200078e00ff */
[----:B------:R-:W-:Y:S01]  /*2280*/  IADD3 R44, R168, -c[0x0][0x188], RZ ;  /* 0x80006200a82c7a10 */ /* 0x000fe20007ffe0ff */
[----:B------:R-:W-:Y:S02]  /*2290*/  IMAD.SHL.U32 R2, R2, 0x20, RZ ;  /* 0x0000002002027824 */ /* 0x000fe400078e00ff */
[----:B------:R-:W-:Y:S01]  /*22a0*/  IMAD.SHL.U32 R147, R147, 0x2, RZ ;  /* 0x0000000293937824 */ /* 0x000fe200078e00ff */
[----:B------:R-:W-:Y:S01]  /*22b0*/  IADD3 R170, R44, -c[0x0][0x188], RZ ;  /* 0x800062002caa7a10 */ /* 0x000fe20007ffe0ff */
[----:B------:R-:W-:-:S02]  /*22c0*/  IMAD.SHL.U32 R148, R148, 0x2, RZ ;  /* 0x0000000294947824 */ /* 0x000fc400078e00ff */
[----:B------:R-:W-:Y:S01]  /*22d0*/  IMAD.SHL.U32 R149, R149, 0x2, RZ ;  /* 0x0000000295957824 */ /* 0x000fe200078e00ff */
[----:B------:R-:W-:Y:S01]  /*22e0*/  IADD3 R46, R170, -c[0x0][0x188], RZ ;  /* 0x80006200aa2e7a10 */ /* 0x000fe20007ffe0ff */
[----:B------:R-:W-:Y:S02]  /*22f0*/  IMAD.SHL.U32 R150, R150, 0x2, RZ ;  /* 0x0000000296967824 */ /* 0x000fe400078e00ff */
[----:B------:R-:W-:Y:S01]  /*2300*/  IMAD.SHL.U32 R151, R151, 0x2, RZ ;  /* 0x0000000297977824 */ /* 0x000fe200078e00ff */
[----:B------:R-:W-:Y:S01]  /*2310*/  IADD3 R172, R46, -c[0x0][0x188], RZ ;  /* 0x800062002eac7a10 */ /* 0x000fe20007ffe0ff */
[----:B------:R-:W-:Y:S02]  /*2320*/  IMAD.SHL.U32 R152, R152, 0x2, RZ ;  /* 0x0000000298987824 */ /* 0x000fe400078e00ff */
[----:B------:R-:W-:Y:S01]  /*2330*/  IMAD.SHL.U32 R153, R153, 0x2, RZ ;  /* 0x0000000299997824 */ /* 0x000fe200078e00ff */
[----:B------:R-:W-:Y:S01]  /*2340*/  IADD3 R48, R172, -c[0x0][0x188], RZ ;  /* 0x80006200ac307a10 */ /* 0x000fe20007ffe0ff */
[----:B------:R-:W-:-:S02]  /*2350*/  IMAD.SHL.U32 R154, R154, 0x2, RZ ;  /* 0x000000029a9a7824 */ /* 0x000fc400078e00ff */
[C---:B------:R-:W-:Y:S01]  /*2360*/  IMAD.IADD R158, R39.reuse, 0x1, R158 ;  /* 0x00000001279e7824 */ /* 0x040fe200078e029e */
[----:B------:R-:W-:Y:S01]  /*2370*/  IADD3 R174, R48, -c[0x0][0x188], RZ ;  /* 0x8000620030ae7a10 */ /* 0x000fe20007ffe0ff */
[C---:B------:R-:W-:Y:S02]  /*2380*/  IMAD.IADD R160, R39.reuse, 0x1, R160 ;  /* 0x0000000127a07824 */ /* 0x040fe400078e02a0 */
[C---:B------:R-:W-:Y:S01]  /*2390*/  IMAD.IADD R162, R39.reuse, 0x1, R162 ;  /* 0x0000000127a27824 */ /* 0x040fe200078e02a2 */
[----:B------:R-:W-:Y:S01]  /*23a0*/  IADD3 R176, R174, -c[0x0][0x188], RZ ;  /* 0x80006200aeb07a10 */ /* 0x000fe20007ffe0ff */
[C---:B------:R-:W-:Y:S02]  /*23b0*/  IMAD.IADD R163, R39.reuse, 0x1, R38 ;  /* 0x0000000127a37824 */ /* 0x040fe400078e0226 */
[C---:B------:R-:W-:Y:S01]  /*23c0*/  IMAD.IADD R164, R39.reuse, 0x1, R164 ;  /* 0x0000000127a47824 */ /* 0x040fe200078e02a4 */
[----:B------:R-:W-:Y:S01]  /*23d0*/  IADD3 R50, R176, -c[0x0][0x188], RZ ;  /* 0x80006200b0327a10 */ /* 0x000fe20007ffe0ff */
[----:B------:R-:W-:-:S02]  /*23e0*/  IMAD.IADD R165, R39, 0x1, R40 ;  /* 0x0000000127a57824 */ /* 0x000fc400078e0228 */
        /* <DEDUP_REMOVED lines=15> */
[----:B------:R-:W-:Y:S01]  /*24e0*/  IMAD.IADD R174, R39, 0x1, R174 ;  /* 0x0000000127ae7824 */ /* 0x000fe200078e02ae */
[----:B------:R-:W-:Y:S01]  /*24f0*/  IADD3 R36, R182, -c[0x0][0x188], RZ ;  /* 0x80006200b6247a10 */ /* 0x000fe20007ffe0ff */
[----:B------:R-:W-:-:S02]  /*2500*/  IMAD R175, R4, c[0x0][0x188], R39 ;  /* 0x0000620004af7a24 */ /* 0x000fc400078e0227 */
        /* <DEDUP_REMOVED lines=10> */
[C---:B------:R-:W-:Y:S01]  /*25b0*/  IADD3 R187, R39.reuse, -c[0x0][0x188], R34 ;  /* 0x8000620027bb7a10 */ /* 0x040fe20007ffe022 */
[C---:B------:R-:W-:Y:S02]  /*25c0*/  IMAD.IADD R185, R39.reuse, 0x1, R32 ;  /* 0x0000000127b97824 */ /* 0x040fe400078e0220 */
[----:B------:R-:W-:Y:S02]  /*25d0*/  IMAD.IADD R186, R39, 0x1, R34 ;  /* 0x0000000127ba7824 */ /* 0x000fe400078e0222 */
[----:B------:R-:W-:-:S03]  /*25e0*/  IMAD R188, R216, c[0x0][0x188], R39 ;  /* 0x00006200d8bc7a24 */ /* 0x000fc600078e0227 */
.L_x_1:
[----:B------:R-:W-:Y:S01]  /*25f0*/  ISETP.GE.AND P4, PT, R216, UR5, PT ;  /* 0x00000005d8007c0c */ /* 0x000fe2000bf86270 */
[----:B-----5:R-:W-:Y:S01]  /*2600*/  IMAD.WIDE R32, R188, 0x2, R218 ;  /* 0x00000002bc207825 */ /* 0x020fe200078e02da */
[----:B------:R-:W-:Y:S02]  /*2610*/  ISETP.GE.AND P6, PT, R215, UR5, PT ;  /* 0x00000005d7007c0c */ /* 0x000fe4000bfc6270 */
[----:B------:R-:W-:-:S02]  /*2620*/  ISETP.GE.AND P5, PT, R214, UR5, PT ;  /* 0x00000005d6007c0c */ /* 0x000fc4000bfa6270 */
[----:B------:R-:W-:Y:S01]  /*2630*/  PRMT R48, RZ, 0x7610, R48 ;  /* 0x00007610ff307816 */ /* 0x000fe20000000030 */
[----:B------:R-:W-:Y:S01]  /*2640*/  IMAD.WIDE R34, R187, 0x2, R218 ;  /* 0x00000002bb227825 */ /* 0x000fe200078e02da */
[----:B------:R-:W-:Y:S02]  /*2650*/  PRMT R45, RZ, 0x7610, R45 ;  /* 0x00007610ff2d7816 */ /* 0x000fe4000000002d */
[----:B------:R-:W-:Y:S01]  /*2660*/  PRMT R46, RZ, 0x7610, R46 ;  /* 0x00007610ff2e7816 */ /* 0x000fe2000000002e */
[--C-:B------:R-:W-:Y:S02]  /*2670*/  IMAD.WIDE R36, R186, 0x2, R218.reuse ;  /* 0x00000002ba247825 */ /* 0x100fe400078e02da */
[----:B------:R0:W2:Y:S04]  /*2680*/  @!P4 LDG.E.U16 R48, [R32.64] ;  /* 0x000000062030c981 */ /* 0x0000a8000c1e1500 */
[----:B------:R1:W3:Y:S04]  /*2690*/  @!P6 LDG.E.U16 R45, [R34.64] ;  /* 0x00000006222de981 */ /* 0x0002e8000c1e1500 */
[----:B------:R4:W3:Y:S01]  /*26a0*/  @!P5 LDG.E.U16 R46, [R36.64] ;  /* 0x00000006242ed981 */ /* 0x0008e2000c1e1500 */
[----:B------:R-:W-:Y:S01]  /*26b0*/  ISETP.GE.AND P3, PT, R213, UR5, PT ;  /* 0x00000005d5007c0c */ /* 0x000fe2000bf66270 */
[----:B------:R-:W-:Y:S01]  /*26c0*/  IMAD.WIDE R38, R185, 0x2, R218 ;  /* 0x00000002b9267825 */ /* 0x000fe200078e02da */
[----:B------:R-:W-:-:S02]  /*26d0*/  ISETP.GE.AND P2, PT, R212, UR5, PT ;  /* 0x00000005d4007c0c */ /* 0x000fc4000bf46270 */
[----:B------:R-:W-:Y:S02]  /*26e0*/  ISETP.GE.AND P1, PT, R211, UR5, PT ;  /* 0x00000005d3007c0c */ /* 0x000fe4000bf26270 */
[----:B------:R-:W-:Y:S01]  /*26f0*/  PRMT R47, RZ, 0x7610, R47 ;  /* 0x00007610ff2f7816 */ /* 0x000fe2000000002f */
[----:B0-----:R-:W-:Y:S01]  /*2700*/  IMAD.WIDE R32, R184, 0x2, R218 ;  /* 0x00000002b8207825 */ /* 0x001fe200078e02da */
[----:B------:R-:W-:Y:S02]  /*2710*/  PRMT R44, RZ, 0x7610, R44 ;  /* 0x00007610ff2c7816 */ /* 0x000fe4000000002c */
[----:B------:R-:W-:Y:S01]  /*2720*/  PRMT R51, RZ, 0x7610, R51 ;  /* 0x00007610ff337816 */ /* 0x000fe20000000033 */
[----:B-1----:R-:W-:Y:S01]  /*2730*/  IMAD.WIDE R34, R183, 0x2, R218 ;  /* 0x00000002b7227825 */ /* 0x002fe200078e02da */
[----:B------:R-:W-:Y:S01]  /*2740*/  PRMT R50, RZ, 0x7610, R50 ;  /* 0x00007610ff327816 */ /* 0x000fe20000000032 */
[----:B------:R0:W3:Y:S01]  /*2750*/  @!P3 LDG.E.U16 R47, [R38.64] ;  /* 0x00000006262fb981 */ /* 0x0000e2000c1e1500 */
[----:B------:R-:W-:Y:S01]  /*2760*/  PRMT R49, RZ, 0x7610, R49 ;  /* 0x00007610ff317816 */ /* 0x000fe20000000031 */
[----:B----4-:R-:W-:Y:S01]  /*2770*/  IMAD.WIDE R36, R182, 0x2, R218 ;  /* 0x00000002b6247825 */ /* 0x010fe200078e02da */
[----:B------:R-:W-:Y:S01]  /*2780*/  PRMT R52, RZ, 0x7610, R52 ;  /* 0x00007610ff347816 */ /* 0x000fe20000000034 */
[----:B------:R-:W4:Y:S02]  /*2790*/  @!P2 LDG.E.U16 R44, [R32.64] ;  /* 0x00000006202ca981 */ /* 0x000f24000c1e1500 */
[----:B------:R-:W-:-:S02]  /*27a0*/  IMAD.WIDE R40, R180, 0x2, R218 ;  /* 0x00000002b4287825 */ /* 0x000fc400078e02da */
[----:B------:R-:W4:Y:S02]  /*27b0*/  @!P1 LDG.E.U16 R51, [R34.64] ;  /* 0x0000000622339981 */ /* 0x000f24000c1e1500 */
[----:B0-----:R-:W-:Y:S01]  /*27c0*/  IMAD.WIDE R38, R181, 0x2, R218 ;  /* 0x00000002b5267825 */ /* 0x001fe200078e02da */
[----:B--2---:R-:W-:Y:S02]  /*27d0*/  SEL R48, R48, RZ, !P4 ;  /* 0x000000ff30307207 */ /* 0x004fe40006000000 */
[----:B------:R-:W-:Y:S02]  /*27e0*/  ISETP.GE.AND P4, PT, R210, UR5, PT ;  /* 0x00000005d2007c0c */ /* 0x000fe4000bf86270 */
[----:B---3--:R-:W-:Y:S02]  /*27f0*/  SEL R45, R45, RZ, !P6 ;  /* 0x000000ff2d2d7207 */ /* 0x008fe40007000000 */
[----:B------:R-:W-:Y:S02]  /*2800*/  ISETP.GE.AND P6, PT, R209, UR5, PT ;  /* 0x00000005d1007c0c */ /* 0x000fe4000bfc6270 */
[----:B------:R-:W-:-:S02]  /*2810*/  SEL R46, R46, RZ, !P5 ;  /* 0x000000ff2e2e7207 */ /* 0x000fc40006800000 */
[----:B------:R-:W-:-:S05]  /*2820*/  ISETP.GE.AND P5, PT, R208, UR5, PT ;  /* 0x00000005d0007c0c */ /* 0x000fca000bfa6270 */
[----:B------:R0:W2:Y:S04]  /*2830*/  @!P4 LDG.E.U16 R50, [R36.64] ;  /* 0x000000062432c981 */ /* 0x0000a8000c1e1500 */
[----:B------:R1:W3:Y:S04]  /*2840*/  @!P6 LDG.E.U16 R49, [R38.64] ;  /* 0x000000062631e981 */ /* 0x0002e8000c1e1500 */
[----:B------:R-:W3:Y:S01]  /*2850*/  @!P5 LDG.E.U16 R52, [R40.64] ;  /* 0x000000062834d981 */ /* 0x000ee2000c1e1500 */
[----:B------:R-:W-:Y:S02]  /*2860*/  SEL R47, R47, RZ, !P3 ;  /* 0x000000ff2f2f7207 */ /* 0x000fe40005800000 */
[----:B------:R-:W-:-:S02]  /*2870*/  ISETP.GE.AND P3, PT, R207, UR5, PT ;  /* 0x00000005cf007c0c */ /* 0x000fc4000bf66270 */
[----:B----4-:R-:W-:Y:S02]  /*2880*/  SEL R44, R44, RZ, !P2 ;  /* 0x000000ff2c2c7207 */ /* 0x010fe40005000000 */
[----:B------:R-:W-:Y:S02]  /*2890*/  SEL R51, R51, RZ, !P1 ;  /* 0x000000ff33337207 */ /* 0x000fe40004800000 */
[----:B------:R-:W-:Y:S02]  /*28a0*/  ISETP.GE.AND P2, PT, R206, UR5, PT ;  /* 0x00000005ce007c0c */ /* 0x000fe4000bf46270 */
[----:B------:R-:W-:Y:S01]  /*28b0*/  ISETP.GE.AND P1, PT, R205, UR5, PT ;  /* 0x00000005cd007c0c */ /* 0x000fe2000bf26270 */
[----:B------:R-:W-:Y:S01]  /*28c0*/  IMAD.WIDE R32, R179, 0x2, R218 ;  /* 0x00000002b3207825 */ /* 0x000fe200078e02da */
[----:B------:R-:W-:Y:S02]  /*28d0*/  PRMT R53, RZ, 0x7610, R53 ;  /* 0x00007610ff357816 */ /* 0x000fe40000000035 */
[----:B------:R-:W-:Y:S01]  /*28e0*/  PRMT R56, RZ, 0x7610, R56 ;  /* 0x00007610ff387816 */ /* 0x000fe20000000038 */
[----:B-1----:R-:W-:Y:S01]  /*28f0*/  IMAD.WIDE R38, R178, 0x2, R218 ;  /* 0x00000002b2267825 */ /* 0x002fe200078e02da */
[----:B------:R-:W-:-:S02]  /*2900*/  PRMT R57, RZ, 0x7610, R57 ;  /* 0x00007610ff397816 */ /* 0x000fc40000000039 */
[----:B------:R1:W4:Y:S01]  /*2910*/  @!P3 LDG.E.U16 R53, [R32.64] ;  /* 0x000000062035b981 */ /* 0x000322000c1e1500 */
[----:B------:R-:W-:Y:S01]  /*2920*/  PRMT R54, RZ, 0x7610, R54 ;  /* 0x00007610ff367816 */ /* 0x000fe20000000036 */
[----:B------:R-:W-:Y:S01]  /*2930*/  IMAD.WIDE R34, R176, 0x2, R218 ;  /* 0x00000002b0227825 */ /* 0x000fe200078e02da */
[----:B------:R-:W-:Y:S01]  /*2940*/  PRMT R55, RZ, 0x7610, R55 ;  /* 0x00007610ff377816 */ /* 0x000fe20000000037 */
[----:B------:R1:W4:Y:S02]  /*2950*/  @!P2 LDG.E.U16 R56, [R38.64] ;  /* 0x000000062638a981 */ /* 0x000324000c1e1500 */
[----:B0-----:R-:W-:-:S04]  /*2960*/  IMAD.WIDE R36, R174, 0x2, R218 ;  /* 0x00000002ae247825 */ /* 0x001fc800078e02da */
[----:B-1----:R-:W-:Y:S01]  /*2970*/  IMAD.WIDE R32, R177, 0x2, R218 ;  /* 0x00000002b1207825 */ /* 0x002fe200078e02da */
[----:B------:R-:W-:-:S03]  /*2980*/  PRMT R58, RZ, 0x7610, R58 ;  /* 0x00007610ff3a7816 */ /* 0x000fc6000000003a */
[----:B------:R-:W-:Y:S01]  /*2990*/  IMAD.WIDE R38, R173, 0x2, R218 ;  /* 0x00000002ad267825 */ /* 0x000fe200078e02da */
[----:B------:R-:W4:Y:S01]  /*29a0*/  @!P1 LDG.E.U16 R57, [R32.64] ;  /* 0x0000000620399981 */ /* 0x000f22000c1e1500 */
        /* <DEDUP_REMOVED lines=8> */
[----:B------:R0:W3:Y:S01]  /*2a30*/  @!P5 LDG.E.U16 R58, [R38.64] ;  /* 0x00000006263ad981 */ /* 0x0000e2000c1e1500 */
[----:B----4-:R-:W-:Y:S02]  /*2a40*/  SEL R53, R53, RZ, !P3 ;  /* 0x000000ff35357207 */ /* 0x010fe40005800000 */
[----:B------:R-:W-:-:S02]  /*2a50*/  ISETP.GE.AND P3, PT, R201, UR5, PT ;  /* 0x00000005c9007c0c */ /* 0x000fc4000bf66270 */
[----:B------:R-:W-:Y:S02]  /*2a60*/  SEL R56, R56, RZ, !P2 ;  /* 0x000000ff38387207 */ /* 0x000fe40005000000 */
[----:B------:R-:W-:Y:S01]  /*2a70*/  ISETP.GE.AND P2, PT, R200, UR5, PT ;  /* 0x00000005c8007c0c */ /* 0x000fe2000bf46270 */
[----:B------:R-:W-:Y:S01]  /*2a80*/  IMAD.WIDE R40, R172, 0x2, R218 ;  /* 0x00000002ac287825 */ /* 0x000fe200078e02da */
[----:B------:R-:W-:Y:S02]  /*2a90*/  PRMT R59, RZ, 0x7610, R59 ;  /* 0x00007610ff3b7816 */ /* 0x000fe4000000003b */
[----:B------:R-:W-:-:S05]  /*2aa0*/  SEL R57, R57, RZ, !P1 ;  /* 0x000000ff39397207 */ /* 0x000fca0004800000 */
[----:B------:R4:W3:Y:S01]  /*2ab0*/  @!P3 LDG.E.U16 R59, [R40.64] ;  /* 0x00000006283bb981 */ /* 0x0008e2000c1e1500 */
[----:B------:R-:W-:Y:S01]  /*2ac0*/  ISETP.GE.AND P1, PT, R199, UR5, PT ;  /* 0x00000005c7007c0c */ /* 0x000fe2000bf26270 */
[----:B------:R-:W-:Y:S01]  /*2ad0*/  IMAD.WIDE R32, R171, 0x2, R218 ;  /* 0x00000002ab207825 */ /* 0x000fe200078e02da */
[----:B------:R-:W-:Y:S02]  /*2ae0*/  PRMT R60, RZ, 0x7610, R60 ;  /* 0x00007610ff3c7816 */ /* 0x000fe4000000003c */
[----:B------:R-:W-:Y:S01]  /*2af0*/  PRMT R61, RZ, 0x7610, R61 ;  /* 0x00007610ff3d7816 */ /* 0x000fe2000000003d */
[----:B0-----:R-:W-:Y:S01]  /*2b00*/  IMAD.WIDE R34, R170, 0x2, R218 ;  /* 0x00000002aa227825 */ /* 0x001fe200078e02da */
[----:B------:R-:W-:Y:S02]  /*2b10*/  PRMT R62, RZ, 0x7610, R62 ;  /* 0x00007610ff3e7816 */ /* 0x000fe4000000003e */
[----:B------:R-:W-:Y:S01]  /*2b20*/  PRMT R63, RZ, 0x7610, R63 ;  /* 0x00007610ff3f7816 */ /* 0x000fe2000000003f */
[--C-:B-1----:R-:W-:Y:S01]  /*2b30*/  IMAD.WIDE R36, R169, 0x2, R218.reuse ;  /* 0x00000002a9247825 */ /* 0x102fe200078e02da */
[----:B------:R-:W3:Y:S03]  /*2b40*/  @!P2 LDG.E.U16 R60, [R32.64] ;  /* 0x00000006203ca981 */ /* 0x000ee6000c1e1500 */
[----:B------:R-:W-:Y:S01]  /*2b50*/  IMAD.WIDE R38, R168, 0x2, R218 ;  /* 0x00000002a8267825 */ /* 0x000fe200078e02da */
[----:B------:R-:W3:Y:S01]  /*2b60*/  @!P1 LDG.E.U16 R61, [R34.64] ;  /* 0x00000006223d9981 */ /* 0x000ee2000c1e1500 */
[----:B------:R-:W-:-:S02]  /*2b70*/  PRMT R124, RZ, 0x7610, R124 ;  /* 0x00007610ff7c7816 */ /* 0x000fc4000000007c */
[----:B----4-:R-:W-:Y:S01]  /*2b80*/  IMAD.WIDE R40, R167, 0x2, R218 ;  /* 0x00000002a7287825 */ /* 0x010fe200078e02da */
[----:B--2---:R-:W-:Y:S02]  /*2b90*/  SEL R54, R54, RZ, !P4 ;  /* 0x000000ff36367207 */ /* 0x004fe40006000000 */
[----:B------:R-:W-:Y:S02]  /*2ba0*/  ISETP.GE.AND P4, PT, R198, UR5, PT ;  /* 0x00000005c6007c0c */ /* 0x000fe4000bf86270 */
[----:B---3--:R-:W-:Y:S02]  /*2bb0*/  SEL R55, R55, RZ, !P6 ;  /* 0x000000ff37377207 */ /* 0x008fe40007000000 */
[----:B------:R-:W-:Y:S02]  /*2bc0*/  ISETP.GE.AND P6, PT, R197, UR5, PT ;  /* 0x00000005c5007c0c */ /* 0x000fe4000bfc6270 */
[----:B------:R-:W-:Y:S02]  /*2bd0*/  SEL R58, R58, RZ, !P5 ;  /* 0x000000ff3a3a7207 */ /* 0x000fe40006800000 */
[----:B------:R-:W-:-:S05]  /*2be0*/  ISETP.GE.AND P5, PT, R196, UR5, PT ;  /* 0x00000005c4007c0c */ /* 0x000fca000bfa6270 */
[----:B------:R0:W2:Y:S04]  /*2bf0*/  @!P4 LDG.E.U16 R62, [R36.64] ;  /* 0x00000006243ec981 */ /* 0x0000a8000c1e1500 */
[----:B------:R1:W3:Y:S04]  /*2c00*/  @!P6 LDG.E.U16 R63, [R38.64] ;  /* 0x00000006263fe981 */ /* 0x0002e8000c1e1500 */
[----:B------:R-:W4:Y:S01]  /*2c10*/  @!P5 LDG.E.U16 R124, [R40.64] ;  /* 0x00000006287cd981 */ /* 0x000f22000c1e1500 */
[----:B------:R-:W-:Y:S02]  /*2c20*/  SEL R59, R59, RZ, !P3 ;  /* 0x000000ff3b3b7207 */ /* 0x000fe40005800000 */
[----:B------:R-:W-:Y:S01]  /*2c30*/  ISETP.GE.AND P3, PT, R195, UR5, PT ;  /* 0x00000005c3007c0c */ /* 0x000fe2000bf66270 */
[----:B0-----:R-:W-:Y:S01]  /*2c40*/  IMAD.WIDE R36, R166, 0x2, R218 ;  /* 0x00000002a6247825 */ /* 0x001fe200078e02da */
[----:B------:R-:W-:-:S02]  /*2c50*/  PRMT R127, RZ, 0x7610, R127 ;  /* 0x00007610ff7f7816 */ /* 0x000fc4000000007f */
[----:B------:R-:W-:Y:S02]  /*2c60*/  SEL R60, R60, RZ, !P2 ;  /* 0x000000ff3c3c7207 */ /* 0x000fe40005000000 */
[----:B------:R-:W-:Y:S02]  /*2c70*/  ISETP.GE.AND P2, PT, R194, UR5, PT ;  /* 0x00000005c2007c0c */ /* 0x000fe4000bf46270 */
[----:B------:R-:W-:-:S05]  /*2c80*/  SEL R61, R61, RZ, !P1 ;  /* 0x000000ff3d3d7207 */ /* 0x000fca0004800000 */
[----:B------:R0:W4:Y:S01]  /*2c90*/  @!P3 LDG.E.U16 R127, [R36.64] ;  /* 0x00000006247fb981 */ /* 0x000122000c1e1500 */
[----:B------:R-:W-:Y:S01]  /*2ca0*/  ISETP.GE.AND P1, PT, R193, UR5, PT ;  /* 0x00000005c1007c0c */ /* 0x000fe2000bf26270 */
[----:B------:R-:W-:Y:S01]  /*2cb0*/  IMAD.WIDE R32, R165, 0x2, R218 ;  /* 0x00000002a5207825 */ /* 0x000fe200078e02da */
[----:B------:R-:W-:Y:S02]  /*2cc0*/  PRMT R136, RZ, 0x7610, R136 ;  /* 0x00007610ff887816 */ /* 0x000fe40000000088 */
[----:B------:R-:W-:Y:S01]  /*2cd0*/  PRMT R131, RZ, 0x7610, R131 ;  /* 0x00007610ff837816 */ /* 0x000fe20000000083 */
[----:B------:R-:W-:Y:S01]  /*2ce0*/  IMAD.WIDE R34, R164, 0x2, R218 ;  /* 0x00000002a4227825 */ /* 0x000fe200078e02da */
[----:B------:R-:W-:Y:S02]  /*2cf0*/  PRMT R134, RZ, 0x7610, R134 ;  /* 0x00007610ff867816 */ /* 0x000fe40000000086 */
[----:B------:R-:W-:Y:S01]  /*2d00*/  PRMT R133, RZ, 0x7610, R133 ;  /* 0x00007610ff857816 */ /* 0x000fe20000000085 */
[--C-:B0-----:R-:W-:Y:S01]  /*2d10*/  IMAD.WIDE R36, R163, 0x2, R218.reuse ;  /* 0x00000002a3247825 */ /* 0x101fe200078e02da */
[----:B------:R0:W4:Y:S03]  /*2d20*/  @!P2 LDG.E.U16 R136, [R32.64] ;  /* 0x000000062088a981 */ /* 0x000126000c1e1500 */
[----:B-1----:R-:W-:Y:S01]  /*2d30*/  IMAD.WIDE R38, R162, 0x2, R218 ;  /* 0x00000002a2267825 */ /* 0x002fe200078e02da */
[----:B------:R1:W4:Y:S01]  /*2d40*/  @!P1 LDG.E.U16 R131, [R34.64] ;  /* 0x0000000622839981 */ /* 0x000322000c1e1500 */
[----:B------:R-:W-:-:S02]  /*2d50*/  PRMT R132, RZ, 0x7610, R132 ;  /* 0x00007610ff847816 */ /* 0x000fc40000000084 */
[----:B0-----:R-:W-:Y:S01]  /*2d60*/  IMAD.WIDE R32, R161, 0x2, R218 ;  /* 0x00000002a1207825 */ /* 0x001fe200078e02da */
[----:B--2---:R-:W-:Y:S02]  /*2d70*/  SEL R62, R62, RZ, !P4 ;  /* 0x000000ff3e3e7207 */ /* 0x004fe40006000000 */
[----:B------:R-:W-:Y:S02]  /*2d80*/  ISETP.GE.AND P4, PT, R192, UR5, PT ;  /* 0x00000005c0007c0c */ /* 0x000fe4000bf86270 */
[----:B---3--:R-:W-:Y:S02]  /*2d90*/  SEL R63, R63, RZ, !P6 ;  /* 0x000000ff3f3f7207 */ /* 0x008fe40007000000 */
[----:B------:R-:W-:Y:S02]  /*2da0*/  ISETP.GE.AND P6, PT, R191, UR5, PT ;  /* 0x00000005bf007c0c */ /* 0x000fe4000bfc6270 */
[----:B----4-:R-:W-:Y:S02]  /*2db0*/  SEL R124, R124, RZ, !P5 ;  /* 0x000000ff7c7c7207 */ /* 0x010fe40006800000 */
[----:B------:R-:W-:-:S05]  /*2dc0*/  ISETP.GE.AND P5, PT, R190, UR5, PT ;  /* 0x00000005be007c0c */ /* 0x000fca000bfa6270 */
[----:B------:R0:W2:Y:S04]  /*2dd0*/  @!P4 LDG.E.U16 R134, [R36.64] ;  /* 0x000000062486c981 */ /* 0x0000a8000c1e1500 */
[----:B------:R3:W4:Y:S04]  /*2de0*/  @!P6 LDG.E.U16 R133, [R38.64] ;  /* 0x000000062685e981 */ /* 0x000728000c1e1500 */
[----:B------:R0:W4:Y:S01]  /*2df0*/  @!P5 LDG.E.U16 R132, [R32.64] ;  /* 0x000000062084d981 */ /* 0x000122000c1e1500 */
[----:B------:R-:W-:Y:S02]  /*2e00*/  SEL R127, R127, RZ, !P3 ;  /* 0x000000ff7f7f7207 */ /* 0x000fe40005800000 */
[----:B------:R-:W-:Y:S01]  /*2e10*/  ISETP.GE.AND P3, PT, R189, UR5, PT ;  /* 0x00000005bd007c0c */ /* 0x000fe2000bf66270 */
[----:B-1----:R-:W-:Y:S01]  /*2e20*/  IMAD.WIDE R34, R160, 0x2, R218 ;  /* 0x00000002a0227825 */ /* 0x002fe200078e02da */
[----:B------:R-:W-:-:S02]  /*2e30*/  PRMT R125, RZ, 0x7610, R125 ;  /* 0x00007610ff7d7816 */ /* 0x000fc4000000007d */
[----:B------:R-:W-:Y:S02]  /*2e40*/  SEL R136, R136, RZ, !P2 ;  /* 0x000000ff88887207 */ /* 0x000fe40005000000 */
[----:B------:R-:W-:Y:S02]  /*2e50*/  ISETP.GE.AND P2, PT, R144, UR5, PT ;  /* 0x0000000590007c0c */ /* 0x000fe4000bf46270 */
[----:B------:R-:W-:-:S05]  /*2e60*/  SEL R131, R131, RZ, !P1 ;  /* 0x000000ff83837207 */ /* 0x000fca0004800000 */
[----:B------:R1:W4:Y:S01]  /*2e70*/  @!P3 LDG.E.U16 R125, [R34.64] ;  /* 0x00000006227db981 */ /* 0x000322000c1e1500 */
[----:B------:R-:W-:Y:S01]  /*2e80*/  ISETP.GE.AND P1, PT, R145, UR5, PT ;  /* 0x0000000591007c0c */ /* 0x000fe2000bf26270 */
[----:B0-----:R-:W-:Y:S01]  /*2e90*/  IMAD.WIDE R32, R159, 0x2, R218 ;  /* 0x000000029f207825 */ /* 0x001fe200078e02da */
[----:B------:R-:W-:Y:S02]  /*2ea0*/  PRMT R130, RZ, 0x7610, R130 ;  /* 0x00007610ff827816 */ /* 0x000fe40000000082 */
[----:B------:R-:W-:Y:S01]  /*2eb0*/  PRMT R126, RZ, 0x7610, R126 ;  /* 0x00007610ff7e7816 */ /* 0x000fe2000000007e */
[----:B------:R-:W-:Y:S01]  /*2ec0*/  IMAD.WIDE R36, R157, 0x2, R218 ;  /* 0x000000029d247825 */ /* 0x000fe200078e02da */
[----:B------:R-:W-:Y:S02]  /*2ed0*/  PRMT R129, RZ, 0x7610, R129 ;  /* 0x00007610ff817816 */ /* 0x000fe40000000081 */
[----:B------:R-:W-:Y:S01]  /*2ee0*/  PRMT R128, RZ, 0x7610, R128 ;  /* 0x00007610ff807816 */ /* 0x000fe20000000080 */
[--C-:B-1----:R-:W-:Y:S01]  /*2ef0*/  IMAD.WIDE R34, R158, 0x2, R218.reuse ;  /* 0x000000029e227825 */ /* 0x102fe200078e02da */
[----:B------:R0:W4:Y:S03]  /*2f00*/  @!P2 LDG.E.U16 R130, [R32.64] ;  /* 0x000000062082a981 */ /* 0x000126000c1e1500 */
[----:B---3--:R-:W-:Y:S01]  /*2f10*/  IMAD.WIDE R38, R175, 0x2, R218 ;  /* 0x00000002af267825 */ /* 0x008fe200078e02da */
[----:B------:R1:W3:Y:S01]  /*2f20*/  @!P1 LDG.E.U16 R126, [R34.64] ;  /* 0x00000006227e9981 */ /* 0x0002e2000c1e1500 */
[----:B------:R-:W-:-:S02]  /*2f30*/  PRMT R135, RZ, 0x7610, R135 ;  /* 0x00007610ff877816 */ /* 0x000fc40000000087 */
[----:B------:R-:W-:Y:S01]  /*2f40*/  PRMT R222, RZ, 0x7610, R222 ;  /* 0x00007610ffde7816 */ /* 0x000fe200000000de */
[----:B------:R-:W-:Y:S01]  /*2f50*/  IMAD.WIDE R42, R10, 0x2, R220 ;  /* 0x000000020a2a7825 */ /* 0x000fe200078e02dc */
[----:B------:R-:W-:Y:S02]  /*2f60*/  PRMT R223, RZ, 0x7610, R223 ;  /* 0x00007610ffdf7816 */ /* 0x000fe400000000df */
[----:B------:R-:W-:Y:S01]  /*2f70*/  PRMT R138, RZ, 0x7610, R138 ;  /* 0x00007610ff8a7816 */ /* 0x000fe2000000008a */
[----:B0-----:R-:W-:Y:S01]  /*2f80*/  IMAD.WIDE R32, R5, 0x2, R220 ;  /* 0x0000000205207825 */ /* 0x001fe200078e02dc */
[----:B------:R-:W-:Y:S02]  /*2f90*/  PRMT R137, RZ, 0x7610, R137 ;  /* 0x00007610ff897816 */ /* 0x000fe40000000089 */
[----:B------:R-:W-:Y:S01]  /*2fa0*/  PRMT R139, RZ, 0x7610, R139 ;  /* 0x00007610ff8b7816 */ /* 0x000fe2000000008b */
[----:B-1----:R-:W-:-:S04]  /*2fb0*/  IMAD.WIDE R34, R6, 0x2, R220 ;  /* 0x0000000206227825 */ /* 0x002fc800078e02dc */
[----:B------:R-:W-:Y:S01]  /*2fc0*/  IMAD.WIDE R40, R9, 0x2, R220 ;  /* 0x0000000209287825 */ /* 0x000fe200078e02dc */
[----:B------:R-:W-:Y:S02]  /*2fd0*/  PRMT R224, RZ, 0x7610, R224 ;  /* 0x00007610ffe07816 */ /* 0x000fe400000000e0 */
[----:B------:R-:W-:Y:S02]  /*2fe0*/  PRMT R228, RZ, 0x7610, R228 ;  /* 0x00007610ffe47816 */ /* 0x000fe400000000e4 */
[----:B------:R-:W-:Y:S02]  /*2ff0*/  PRMT R225, RZ, 0x7610, R225 ;  /* 0x00007610ffe17816 */ /* 0x000fe400000000e1 */
[----:B------:R-:W-:Y:S02]  /*3000*/  PRMT R227, RZ, 0x7610, R227 ;  /* 0x00007610ffe37816 */ /* 0x000fe400000000e3 */
[----:B------:R-:W-:Y:S02]  /*3010*/  PRMT R226, RZ, 0x7610, R226 ;  /* 0x00007610ffe27816 */ /* 0x000fe400000000e2 */
[----:B------:R-:W-:-:S02]  /*3020*/  PRMT R229, RZ, 0x7610, R229 ;  /* 0x00007610ffe57816 */ /* 0x000fc400000000e5 */
[----:B------:R-:W-:Y:S02]  /*3030*/  PRMT R230, RZ, 0x7610, R230 ;  /* 0x00007610ffe67816 */ /* 0x000fe400000000e6 */
[----:B------:R-:W-:Y:S02]  /*3040*/  PRMT R231, RZ, 0x7610, R231 ;  /* 0x00007610ffe77816 */ /* 0x000fe400000000e7 */
[----:B------:R-:W-:Y:S02]  /*3050*/  PRMT R232, RZ, 0x7610, R232 ;  /* 0x00007610ffe87816 */ /* 0x000fe400000000e8 */
[----:B------:R-:W-:Y:S02]  /*3060*/  PRMT R233, RZ, 0x7610, R233 ;  /* 0x00007610ffe97816 */ /* 0x000fe400000000e9 */
[----:B--2---:R-:W-:Y:S02]  /*3070*/  SEL R134, R134, RZ, !P4 ;  /* 0x000000ff86867207 */ /* 0x004fe40006000000 */
[----:B------:R-:W-:-:S02]  /*3080*/  ISETP.GE.AND P4, PT, R146, UR5, PT ;  /* 0x0000000592007c0c */ /* 0x000fc4000bf86270 */
[----:B----4-:R-:W-:Y:S02]  /*3090*/  SEL R133, R133, RZ, !P6 ;  /* 0x000000ff85857207 */ /* 0x010fe40007000000 */
[----:B------:R-:W-:Y:S02]  /*30a0*/  ISETP.GE.AND P6, PT, R4, UR5, PT ;  /* 0x0000000504007c0c */ /* 0x000fe4000bfc6270 */
[----:B------:R-:W-:Y:S02]  /*30b0*/  SEL R132, R132, RZ, !P5 ;  /* 0x000000ff84847207 */ /* 0x000fe40006800000 */
[----:B------:R-:W-:-:S05]  /*30c0*/  ISETP.GE.AND P5, PT, R217, UR5, PT ;  /* 0x00000005d9007c0c */ /* 0x000fca000bfa6270 */
[----:B------:R0:W2:Y:S04]  /*30d0*/  @!P4 LDG.E.U16 R129, [R36.64] ;  /* 0x000000062481c981 */ /* 0x0000a8000c1e1500 */
[----:B------:R1:W4:Y:S04]  /*30e0*/  @!P6 LDG.E.U16 R128, [R38.64] ;  /* 0x000000062680e981 */ /* 0x000328000c1e1500 */
[----:B------:R-:W-:Y:S06]  /*30f0*/  BAR.SYNC 0x0 ;  /* 0x0000000000007b1d */ /* 0x000fec0000000000 */
[--C-:B0-----:R-:W-:Y:S01]  /*3100*/  IMAD.WIDE R36, R7, 0x2, R220.reuse ;  /* 0x0000000207247825 */ /* 0x101fe200078e02dc */
[----:B------:R0:W4:Y:S03]  /*3110*/  @!P5 LDG.E.U16 R135, [R42.64] ;  /* 0x000000062a87d981 */ /* 0x000126000c1e1500 */
[--C-:B-1----:R-:W-:Y:S01]  /*3120*/  IMAD.WIDE R38, R8, 0x2, R220.reuse ;  /* 0x0000000208267825 */ /* 0x102fe200078e02dc */
[----:B------:R1:W4:Y:S04]  /*3130*/  @!P5 LDG.E.U16 R222, [R34.64] ;  /* 0x0000000622ded981 */ /* 0x000328000c1e1500 */
[----:B------:R3:W4:Y:S01]  /*3140*/  @!P5 LDG.E.U16 R223, [R32.64] ;  /* 0x0000000620dfd981 */ /* 0x000722000c1e1500 */
[----:B0-----:R-:W-:-:S03]  /*3150*/  IMAD.WIDE R42, R15, 0x2, R220 ;  /* 0x000000020f2a7825 */ /* 0x001fc600078e02dc */
[----:B------:R0:W4:Y:S01]  /*3160*/  @!P5 LDG.E.U16 R138, [R40.64] ;  /* 0x00000006288ad981 */ /* 0x000122000c1e1500 */
[----:B-1----:R-:W-:-:S03]  /*3170*/  IMAD.WIDE R34, R11, 0x2, R220 ;  /* 0x000000020b227825 */ /* 0x002fc600078e02dc */
[----:B------:R1:W4:Y:S04]  /*3180*/  @!P5 LDG.E.U16 R137, [R36.64] ;  /* 0x000000062489d981 */ /* 0x000328000c1e1500 */
[----:B------:R3:W4:Y:S01]  /*3190*/  @!P5 LDG.E.U16 R139, [R38.64] ;  /* 0x00000006268bd981 */ /* 0x000722000c1e1500 */
[----:B0-----:R-:W-:-:S03]  /*31a0*/  IMAD.WIDE R40, R14, 0x2, R220 ;  /* 0x000000020e287825 */ /* 0x001fc600078e02dc */
[----:B------:R0:W4:Y:S01]  /*31b0*/  @!P5 LDG.E.U16 R224, [R42.64] ;  /* 0x000000062ae0d981 */ /* 0x000122000c1e1500 */
[----:B-1----:R-:W-:-:S03]  /*31c0*/  IMAD.WIDE R36, R12, 0x2, R220 ;  /* 0x000000020c247825 */ /* 0x002fc600078e02dc */
[----:B------:R1:W4:Y:S01]  /*31d0*/  @!P5 LDG.E.U16 R228, [R34.64] ;  /* 0x0000000622e4d981 */ /* 0x000322000c1e1500 */
[----:B---3--:R-:W-:-:S03]  /*31e0*/  IMAD.WIDE R38, R13, 0x2, R220 ;  /* 0x000000020d267825 */ /* 0x008fc600078e02dc */
[----:B------:R3:W4:Y:S01]  /*31f0*/  @!P5 LDG.E.U16 R225, [R40.64] ;  /* 0x0000000628e1d981 */ /* 0x000722000c1e1500 */
[----:B------:R-:W-:-:S03]  /*3200*/  IMAD.WIDE R32, R16, 0x2, R220 ;  /* 0x0000000210207825 */ /* 0x000fc600078e02dc */
[----:B------:R1:W4:Y:S01]  /*3210*/  @!P5 LDG.E.U16 R227, [R36.64] ;  /* 0x0000000624e3d981 */ /* 0x000322000c1e1500 */
[----:B0-----:R-:W-:-:S03]  /*3220*/  IMAD.WIDE R42, R17, 0x2, R220 ;  /* 0x00000002112a7825 */ /* 0x001fc600078e02dc */
[----:B------:R0:W4:Y:S01]  /*3230*/  @!P5 LDG.E.U16 R226, [R38.64] ;  /* 0x0000000626e2d981 */ /* 0x000122000c1e1500 */
[----:B---3--:R-:W-:-:S03]  /*3240*/  IMAD.WIDE R40, R18, 0x2, R220 ;  /* 0x0000000212287825 */ /* 0x008fc600078e02dc */
[----:B------:R2:W3:Y:S01]  /*3250*/  @!P5 LDG.E.U16 R229, [R32.64] ;  /* 0x0000000620e5d981 */ /* 0x0004e2000c1e1500 */
[----:B-1----:R-:W-:-:S03]  /*3260*/  IMAD.WIDE R36, R20, 0x2, R220 ;  /* 0x0000000214247825 */ /* 0x002fc600078e02dc */
[----:B------:R-:W3:Y:S01]  /*3270*/  @!P5 LDG.E.U16 R230, [R42.64] ;  /* 0x000000062ae6d981 */ /* 0x000ee2000c1e1500 */
[----:B0-----:R-:W-:-:S03]  /*3280*/  IMAD.WIDE R38, R19, 0x2, R220 ;  /* 0x0000000213267825 */ /* 0x001fc600078e02dc */
[----:B------:R-:W3:Y:S04]  /*3290*/  @!P5 LDG.E.U16 R231, [R40.64] ;  /* 0x0000000628e7d981 */ /* 0x000ee8000c1e1500 */
[----:B------:R-:W3:Y:S04]  /*32a0*/  @!P5 LDG.E.U16 R232, [R38.64] ;  /* 0x0000000626e8d981 */ /* 0x000ee8000c1e1500 */
[----:B------:R0:W3:Y:S04]  /*32b0*/  @!P5 LDG.E.U16 R233, [R36.64] ;  /* 0x0000000624e9d981 */ /* 0x0000e8000c1e1500 */
[----:B------:R-:W-:Y:S04]  /*32c0*/  STS.U16 [R147], R48 ;  /* 0x0000003093007388 */ /* 0x000fe80000000400 */
[----:B------:R-:W-:Y:S04]  /*32d0*/  STS.U16 [R148], R45 ;  /* 0x0000002d94007388 */ /* 0x000fe80000000400 */
[----:B------:R-:W-:Y:S04]  /*32e0*/  STS.U16 [R149], R46 ;  /* 0x0000002e95007388 */ /* 0x000fe80000000400 */
[----:B------:R-:W-:Y:S04]  /*32f0*/  STS.U16 [R150], R47 ;  /* 0x0000002f96007388 */ /* 0x000fe80000000400 */
[----:B------:R-:W-:Y:S04]  /*3300*/  STS.U16 [R151], R44 ;  /* 0x0000002c97007388 */ /* 0x000fe80000000400 */
[----:B------:R-:W-:Y:S04]  /*3310*/  STS.U16 [R152], R51 ;  /* 0x0000003398007388 */ /* 0x000fe80000000400 */
[----:B------:R-:W-:Y:S04]  /*3320*/  STS.U16 [R153], R50 ;  /* 0x0000003299007388 */ /* 0x000fe80000000400 */
[----:B------:R-:W-:Y:S04]  /*3330*/  STS.U16 [R154], R49 ;  /* 0x000000319a007388 */ /* 0x000fe80000000400 */
[----:B------:R-:W-:Y:S04]  /*3340*/  STS.U16 [R147+0x800], R52 ;  /* 0x0008003493007388 */ /* 0x000fe80000000400 */
        /* <DEDUP_REMOVED lines=9> */
[----:B------:R-:W-:Y:S01]  /*33e0*/  STS.U16 [R149+0x1000], R62 ;  /* 0x0010003e95007388 */ /* 0x000fe20000000400 */
[----:B------:R-:W-:-:S03]  /*33f0*/  SEL R125, R125, RZ, !P3 ;  /* 0x000000ff7d7d7207 */ /* 0x000fc60005800000 */
[----:B------:R-:W-:Y:S01]  /*3400*/  STS.U16 [R150+0x1000], R63 ;  /* 0x0010003f96007388 */ /* 0x000fe20000000400 */
[----:B------:R-:W-:-:S03]  /*3410*/  SEL R130, R130, RZ, !P2 ;  /* 0x000000ff82827207 */ /* 0x000fc60005000000 */
[----:B------:R-:W-:Y:S01]  /*3420*/  STS.U16 [R151+0x1000], R124 ;  /* 0x0010007c97007388 */ /* 0x000fe20000000400 */
[----:B------:R-:W-:-:S03]  /*3430*/  SEL R35, R126, RZ, !P1 ;  /* 0x000000ff7e237207 */ /* 0x000fc60004800000 */
        /* <DEDUP_REMOVED lines=9> */
[----:B------:R-:W-:-:S06]  /*34d0*/  UIADD3 UR4, UR4, 0x1, URZ ;  /* 0x0000000104047890 */ /* 0x000fcc000fffe03f */
[----:B------:R-:W-:Y:S01]  /*34e0*/  ISETP.LE.AND P1, PT, R0, UR4, PT ;  /* 0x0000000400007c0c */ /* 0x000fe2000bf23270 */
[----:B------:R-:W-:Y:S01]  /*34f0*/  UIADD3 UR5, UR5, -0x20, URZ ;  /* 0xffffffe005057890 */ /* 0x000fe2000fffe03f */
[----:B------:R-:W-:-:S04]  /*3500*/  IMAD.WIDE R220, R2, 0x2, R220 ;  /* 0x0000000202dc7825 */ /* 0x000fc800078e02dc */
[----:B------:R-:W-:Y:S01]  /*3510*/  IMAD.WIDE R218, R3, 0x2, R218 ;  /* 0x0000000203da7825 */ /* 0x000fe200078e02da */
[----:B--2---:R-:W-:Y:S02]  /*3520*/  SEL R32, R129, RZ, !P4 ;  /* 0x000000ff81207207 */ /* 0x004fe40006000000 */
[----:B----4-:R-:W-:-:S03]  /*3530*/  SEL R33, R128, RZ, !P6 ;  /* 0x000000ff80217207 */ /* 0x010fc60007000000 */
[----:B------:R-:W-:Y:S04]  /*3540*/  STS.U16 [R153+0x1800], R32 ;  /* 0x0018002099007388 */ /* 0x000fe80000000400 */
[----:B------:R-:W-:Y:S01]  /*3550*/  STS.U16 [R154+0x1800], R33 ;  /* 0x001800219a007388 */ /* 0x000fe20000000400 */
[----:B------:R-:W-:Y:S02]  /*3560*/  SEL R135, R135, RZ, !P5 ;  /* 0x000000ff87877207 */ /* 0x000fe40006800000 */
[----:B0-----:R-:W-:Y:S02]  /*3570*/  SEL R37, R222, RZ, !P5 ;  /* 0x000000ffde257207 */ /* 0x001fe40006800000 */
[----:B------:R-:W-:Y:S02]  /*3580*/  SEL R34, R223, RZ, !P5 ;  /* 0x000000ffdf227207 */ /* 0x000fe40006800000 */
[----:B------:R-:W-:-:S03]  /*3590*/  SEL R138, R138, RZ, !P5 ;  /* 0x000000ff8a8a7207 */ /* 0x000fc60006800000 */
[----:B------:R-:W-:Y:S01]  /*35a0*/  STS.U16 [R155], R34 ;  /* 0x000000229b007388 */ /* 0x000fe20000000400 */
[----:B------:R-:W-:-:S03]  /*35b0*/  SEL R36, R137, RZ, !P5 ;  /* 0x000000ff89247207 */ /* 0x000fc60006800000 */
[----:B------:R-:W-:Y:S01]  /*35c0*/  STS.U16 [R156], R37 ;  /* 0x000000259c007388 */ /* 0x000fe20000000400 */
[----:B------:R-:W-:-:S03]  /*35d0*/  SEL R139, R139, RZ, !P5 ;  /* 0x000000ff8b8b7207 */ /* 0x000fc60006800000 */
[----:B------:R-:W-:Y:S04]  /*35e0*/  STS.U16 [R155+0x200], R36 ;  /* 0x000200249b007388 */ /* 0x000fe80000000400 */
[----:B------:R-:W-:Y:S01]  /*35f0*/  STS.U16 [R156+0x200], R139 ;  /* 0x0002008b9c007388 */ /* 0x000fe20000000400 */
[----:B------:R-:W-:-:S03]  /*3600*/  SEL R228, R228, RZ, !P5 ;  /* 0x000000ffe4e47207 */ /* 0x000fc60006800000 */
[----:B------:R-:W-:Y:S01]  /*3610*/  STS.U16 [R155+0x400], R138 ;  /* 0x0004008a9b007388 */ /* 0x000fe20000000400 */
[----:B------:R-:W-:Y:S02]  /*3620*/  SEL R224, R224, RZ, !P5 ;  /* 0x000000ffe0e07207 */ /* 0x000fe40006800000 */
[----:B------:R-:W-:Y:S01]  /*3630*/  SEL R225, R225, RZ, !P5 ;  /* 0x000000ffe1e17207 */ /* 0x000fe20006800000 */
[----:B------:R-:W-:Y:S01]  /*3640*/  STS.U16 [R156+0x400], R135 ;  /* 0x000400879c007388 */ /* 0x000fe20000000400 */
[----:B------:R-:W-:-:S03]  /*3650*/  SEL R227, R227, RZ, !P5 ;  /* 0x000000ffe3e37207 */ /* 0x000fc60006800000 */
[----:B------:R-:W-:Y:S01]  /*3660*/  STS.U16 [R155+0x600], R228 ;  /* 0x000600e49b007388 */ /* 0x000fe20000000400 */
[----:B------:R-:W-:-:S03]  /*3670*/  SEL R226, R226, RZ, !P5 ;  /* 0x000000ffe2e27207 */ /* 0x000fc60006800000 */
[----:B------:R-:W-:Y:S01]  /*3680*/  STS.U16 [R156+0x600], R227 ;  /* 0x000600e39c007388 */ /* 0x000fe20000000400 */
[----:B---3--:R-:W-:-:S03]  /*3690*/  SEL R229, R229, RZ, !P5 ;  /* 0x000000ffe5e57207 */ /* 0x008fc60006800000 */
[----:B------:R-:W-:Y:S01]  /*36a0*/  STS.U16 [R155+0x800], R226 ;  /* 0x000800e29b007388 */ /* 0x000fe20000000400 */
[----:B------:R-:W-:-:S03]  /*36b0*/  SEL R230, R230, RZ, !P5 ;  /* 0x000000ffe6e67207 */ /* 0x000fc60006800000 */
        /* <DEDUP_REMOVED lines=10> */
[----:B------:R-:W-:Y:S06]  /*3760*/  BAR.SYNC 0x0 ;  /* 0x0000000000007b1d */ /* 0x000fec0000000000 */
[----:B------:R-:W-:Y:S04]  /*3770*/  LDSM.16.MT88.4 R136, [R22] ;  /* 0x000000001688783b */ /* 0x000fe80000004200 */
[----:B------:R-:W0:Y:S04]  /*3780*/  LDSM.16.M88.4 R132, [R24+0x2000] ;  /* 0x002000001884783b */ /* 0x000e280000000200 */
[----:B------:R-:W1:Y:S04]  /*3790*/  LDSM.16.M88.4 R128, [R24+0x2400] ;  /* 0x002400001880783b */ /* 0x000e680000000200 */
[----:B------:R-:W2:Y:S04]  /*37a0*/  LDSM.16.M88.4 R124, [R24+0x2800] ;  /* 0x00280000187c783b */ /* 0x000ea80000000200 */
[----:B------:R-:W3:Y:S04]  /*37b0*/  LDSM.16.M88.4 R60, [R24+0x2c00] ;  /* 0x002c0000183c783b */ /* 0x000ee80000000200 */
[----:B------:R-:W4:Y:S04]  /*37c0*/  LDSM.16.MT88.4 R56, [R21] ;  /* 0x000000001538783b */ /* 0x000f280000004200 */
[----:B------:R-:W-:Y:S04]  /*37d0*/  LDSM.16.MT88.4 R52, [R22+0x1000] ;  /* 0x001000001634783b */ /* 0x000fe80000004200 */
[----:B------:R-:W2:Y:S04]  /*37e0*/  LDSM.16.M88.4 R48, [R23+0x2000] ;  /* 0x002000001730783b */ /* 0x000ea80000000200 */
[----:B------:R-:W2:Y:S04]  /*37f0*/  LDSM.16.M88.4 R44, [R23+0x2400] ;  /* 0x00240000172c783b */ /* 0x000ea80000000200 */
[----:B------:R-:W2:Y:S04]  /*3800*/  LDSM.16.M88.4 R40, [R23+0x2800] ;  /* 0x002800001728783b */ /* 0x000ea80000000200 */
[----:B------:R-:W3:Y:S04]  /*3810*/  LDSM.16.M88.4 R36, [R23+0x2c00] ;  /* 0x002c00001724783b */ /* 0x000ee80000000200 */
[----:B------:R-:W3:Y:S01]  /*3820*/  LDSM.16.MT88.4 R32, [R21+0x1000] ;  /* 0x001000001520783b */ /* 0x000ee20000004200 */
[C---:B0-----:R-:W5:Y:S08]  /*3830*/  HMMA.16816.F32 R120, R136.reuse, R132, R120 ;  /* 0x000000848878723c */ /* 0x041f700000001878 */
[C---:B------:R-:W5:Y:S08]  /*3840*/  HMMA.16816.F32 R116, R136.reuse, R134, R116 ;  /* 0x000000868874723c */ /* 0x040f700000001874 */
[C---:B-1----:R-:W5:Y:S08]  /*3850*/  HMMA.16816.F32 R112, R136.reuse, R128, R112 ;  /* 0x000000808870723c */ /* 0x042f700000001870 */
[C---:B------:R-:W5:Y:S08]  /*3860*/  HMMA.16816.F32 R108, R136.reuse, R130, R108 ;  /* 0x00000082886c723c */ /* 0x040f70000000186c */
[C---:B--2---:R-:W5:Y:S08]  /*3870*/  HMMA.16816.F32 R104, R136.reuse, R124, R104 ;  /* 0x0000007c8868723c */ /* 0x044f700000001868 */
[C---:B------:R-:W5:Y:S08]  /*3880*/  HMMA.16816.F32 R100, R136.reuse, R126, R100 ;  /* 0x0000007e8864723c */ /* 0x040f700000001864 */
[C---:B---3--:R-:W5:Y:S08]  /*3890*/  HMMA.16816.F32 R96, R136.reuse, R60, R96 ;  /* 0x0000003c8860723c */ /* 0x048f700000001860 */
[----:B------:R-:W5:Y:S08]  /*38a0*/  HMMA.16816.F32 R92, R136, R62, R92 ;  /* 0x0000003e885c723c */ /* 0x000f70000000185c */
[C---:B----4-:R-:W5:Y:S08]  /*38b0*/  HMMA.16816.F32 R88, R56.reuse, R132, R88 ;  /* 0x000000843858723c */ /* 0x050f700000001858 */
[C---:B------:R-:W5:Y:S08]  /*38c0*/  HMMA.16816.F32 R84, R56.reuse, R134, R84 ;  /* 0x000000863854723c */ /* 0x040f700000001854 */
[C---:B------:R-:W5:Y:S08]  /*38d0*/  HMMA.16816.F32 R80, R56.reuse, R128, R80 ;  /* 0x000000803850723c */ /* 0x040f700000001850 */
[C---:B------:R-:W5:Y:S08]  /*38e0*/  HMMA.16816.F32 R76, R56.reuse, R130, R76 ;  /* 0x00000082384c723c */ /* 0x040f70000000184c */
[C---:B------:R-:W5:Y:S08]  /*38f0*/  HMMA.16816.F32 R72, R56.reuse, R124, R72 ;  /* 0x0000007c3848723c */ /* 0x040f700000001848 */
[C---:B------:R-:W5:Y:S08]  /*3900*/  HMMA.16816.F32 R68, R56.reuse, R126, R68 ;  /* 0x0000007e3844723c */ /* 0x040f700000001844 */
[C---:B------:R-:W5:Y:S08]  /*3910*/  HMMA.16816.F32 R64, R56.reuse, R60, R64 ;  /* 0x0000003c3840723c */ /* 0x040f700000001840 */
[----:B------:R-:W5:Y:S08]  /*3920*/  HMMA.16816.F32 R28, R56, R62, R28 ;  /* 0x0000003e381c723c */ /* 0x000f70000000181c */
[C---:B-----5:R5:W5:Y:S08]  /*3930*/  HMMA.16816.F32 R120, R52.reuse, R48, R120 ;  /* 0x000000303478723c */ /* 0x060b700000001878 */
[C---:B------:R5:W5:Y:S08]  /*3940*/  HMMA.16816.F32 R116, R52.reuse, R50, R116 ;  /* 0x000000323474723c */ /* 0x040b700000001874 */
[C---:B------:R5:W5:Y:S08]  /*3950*/  HMMA.16816.F32 R112, R52.reuse, R44, R112 ;  /* 0x0000002c3470723c */ /* 0x040b700000001870 */
[C---:B------:R5:W5:Y:S08]  /*3960*/  HMMA.16816.F32 R108, R52.reuse, R46, R108 ;  /* 0x0000002e346c723c */ /* 0x040b70000000186c */
[C---:B------:R5:W5:Y:S08]  /*3970*/  HMMA.16816.F32 R104, R52.reuse, R40, R104 ;  /* 0x000000283468723c */ /* 0x040b700000001868 */
[C---:B------:R5:W5:Y:S08]  /*3980*/  HMMA.16816.F32 R100, R52.reuse, R42, R100 ;  /* 0x0000002a3464723c */ /* 0x040b700000001864 */
[C---:B------:R5:W5:Y:S08]  /*3990*/  HMMA.16816.F32 R96, R52.reuse, R36, R96 ;  /* 0x000000243460723c */ /* 0x040b700000001860 */
[----:B------:R5:W5:Y:S08]  /*39a0*/  HMMA.16816.F32 R92, R52, R38, R92 ;  /* 0x00000026345c723c */ /* 0x000b70000000185c */
[C---:B------:R5:W5:Y:S08]  /*39b0*/  HMMA.16816.F32 R88, R32.reuse, R48, R88 ;  /* 0x000000302058723c */ /* 0x040b700000001858 */
[C---:B------:R5:W5:Y:S08]  /*39c0*/  HMMA.16816.F32 R84, R32.reuse, R50, R84 ;  /* 0x000000322054723c */ /* 0x040b700000001854 */
[C---:B------:R5:W5:Y:S08]  /*39d0*/  HMMA.16816.F32 R80, R32.reuse, R44, R80 ;  /* 0x0000002c2050723c */ /* 0x040b700000001850 */
[C---:B------:R5:W5:Y:S08]  /*39e0*/  HMMA.16816.F32 R76, R32.reuse, R46, R76 ;  /* 0x0000002e204c723c */ /* 0x040b70000000184c */
[C---:B------:R5:W5:Y:S08]  /*39f0*/  HMMA.16816.F32 R72, R32.reuse, R40, R72 ;  /* 0x000000282048723c */ /* 0x040b700000001848 */
[C---:B------:R5:W5:Y:S08]  /*3a00*/  HMMA.16816.F32 R68, R32.reuse, R42, R68 ;  /* 0x0000002a2044723c */ /* 0x040b700000001844 */
[C---:B------:R5:W5:Y:S08]  /*3a10*/  HMMA.16816.F32 R64, R32.reuse, R36, R64 ;  /* 0x000000242040723c */ /* 0x040b700000001840 */
[----:B------:R5:W5:Y:S01]  /*3a20*/  HMMA.16816.F32 R28, R32, R38, R28 ;  /* 0x00000026201c723c */ /* 0x000b62000000181c */
[----:B------:R-:W-:Y:S01]  /*3a30*/  @P1 CALL.REL.NOINC `(.L_x_0) ;  /* 0x0000001000001944 */ /* 0x000fe20003c00000 */
[----:B------:R-:W-:-:S06]  /*3a40*/  BRA `(.L_x_1) ;  /* 0xffffeba000007947 */ /* 0x000fcc000383ffff */
.L_x_0:
[----:B------:R-:W-:Y:S06]  /*3a50*/  BAR.SYNC 0x0 ;  /* 0x0000000000007b1d */ /* 0x000fec0000000000 */
[----:B-----5:R-:W-:Y:S01]  /*3a60*/  STS [R143.X4], R120 ;  /* 0x000000788f007388 */ /* 0x020fe20000004800 */
[----:B------:R-:W-:-:S02]  /*3a70*/  ISETP.LT.AND P1, PT, R26, c[0x0][0x17c], !P0 ;  /* 0x00005f001a007a0c */ /* 0x000fc40004721270 */
[----:B------:R-:W-:Y:S01]  /*3a80*/  ISETP.LT.AND P6, PT, R25, c[0x0][0x17c], !P0 ;  /* 0x00005f0019007a0c */ /* 0x000fe200047c1270 */
[----:B------:R-:W-:Y:S01]  /*3a90*/  STS [R143.X4+0x204], R121 ;  /* 0x000204798f007388 */ /* 0x000fe20000004800 */
[----:B------:R-:W-:Y:S02]  /*3aa0*/  IADD3 R36, R27, 0x1, RZ ;  /* 0x000000011b247810 */ /* 0x000fe40007ffe0ff */
[----:B------:R-:W-:Y:S01]  /*3ab0*/  ISETP.LT.AND P2, PT, R141, c[0x0][0x17c], !P0 ;  /* 0x00005f008d007a0c */ /* 0x000fe20004741270 */
[----:B------:R-:W-:Y:S01]  /*3ac0*/  STS [R143.X4+0x20], R122 ;  /* 0x0000207a8f007388 */ /* 0x000fe20000004800 */
[----:B------:R-:W-:-:S03]  /*3ad0*/  ISETP.LT.AND P3, PT, R36, c[0x0][0x17c], !P0 ;  /* 0x00005f0024007a0c */ /* 0x000fc60004761270 */
[----:B------:R-:W-:Y:S04]  /*3ae0*/  STS [R143.X4+0x224], R123 ;  /* 0x0002247b8f007388 */ /* 0x000fe80000004800 */
[----:B------:R-:W-:Y:S04]  /*3af0*/  STS [R143.X4+0x100], R88 ;  /* 0x000100588f007388 */ /* 0x000fe80000004800 */
[----:B------:R-:W-:Y:S04]  /*3b00*/  STS [R143.X4+0x304], R89 ;  /* 0x000304598f007388 */ /* 0x000fe80000004800 */
[----:B------:R-:W-:Y:S04]  /*3b10*/  STS [R143.X4+0x120], R90 ;  /* 0x0001205a8f007388 */ /* 0x000fe80000004800 */
[----:B------:R-:W-:Y:S04]  /*3b20*/  STS [R143.X4+0x324], R91 ;  /* 0x0003245b8f007388 */ /* 0x000fe80000004800 */
[----:B------:R-:W-:Y:S06]  /*3b30*/  BAR.SYNC 0x0 ;  /* 0x0000000000007b1d */ /* 0x000fec0000000000 */
[----:B------:R-:W-:Y:S04]  /*3b40*/  LDS R2, [R140.X4] ;  /* 0x000000008c027984 */ /* 0x000fe80000004800 */
[----:B------:R-:W0:Y:S04]  /*3b50*/  LDS R3, [R140.X4+0x204] ;  /* 0x000204008c037984 */ /* 0x000e280000004800 */
[----:B------:R-:W-:Y:S04]  /*3b60*/  LDS R34, [R140.X4+0x408] ;  /* 0x000408008c227984 */ /* 0x000fe80000004800 */
[----:B------:R-:W-:Y:S04]  /*3b70*/  LDS R39, [R140.X4+0x60c] ;  /* 0x00060c008c277984 */ /* 0x000fe80000004800 */
[----:B------:R-:W-:Y:S04]  /*3b80*/  LDS R41, [R140.X4+0x810] ;  /* 0x000810008c297984 */ /* 0x000fe80000004800 */
[----:B------:R-:W1:Y:S04]  /*3b90*/  LDS R42, [R140.X4+0xa14] ;  /* 0x000a14008c2a7984 */ /* 0x000e680000004800 */
[----:B------:R-:W-:Y:S04]  /*3ba0*/  LDS R43, [R140.X4+0xc18] ;  /* 0x000c18008c2b7984 */ /* 0x000fe80000004800 */
[----:B------:R-:W2:Y:S04]  /*3bb0*/  LDS R44, [R140.X4+0xe1c] ;  /* 0x000e1c008c2c7984 */ /* 0x000ea80000004800 */
[----:B------:R-:W-:Y:S06]  /*3bc0*/  BAR.SYNC 0x0 ;  /* 0x0000000000007b1d */ /* 0x000fec0000000000 */
[----:B------:R-:W-:Y:S04]  /*3bd0*/  STS [R143.X4], R116 ;  /* 0x000000748f007388 */ /* 0x000fe80000004800 */
[----:B------:R-:W-:Y:S01]  /*3be0*/  STS [R143.X4+0x204], R117 ;  /* 0x000204758f007388 */ /* 0x000fe20000004800 */
[----:B0-----:R-:W-:Y:S01]  /*3bf0*/  F2FP.PACK_AB R40, R3, R2 ;  /* 0x000000020328723e */ /* 0x001fe200000000ff */
[----:B------:R-:W-:-:S02]  /*3c00*/  IMAD.MOV.U32 R3, RZ, RZ, 0x2 ;  /* 0x00000002ff037424 */ /* 0x000fc400078e00ff */
[----:B------:R-:W-:Y:S01]  /*3c10*/  STS [R143.X4+0x20], R118 ;  /* 0x000020768f007388 */ /* 0x000fe20000004800 */
[----:B------:R-:W-:-:S03]  /*3c20*/  IMAD R2, R142, c[0x0][0x194], RZ ;  /* 0x000065008e027a24 */ /* 0x000fc600078e02ff */
[----:B------:R-:W-:Y:S01]  /*3c30*/  STS [R143.X4+0x224], R119 ;  /* 0x000224778f007388 */ /* 0x000fe20000004800 */
[----:B------:R-:W-:-:S03]  /*3c40*/  IMAD.WIDE R2, R2, R3, c[0x0][0x170] ;  /* 0x00005c0002027625 */ /* 0x000fc600078e0203 */
[----:B------:R-:W-:Y:S04]  /*3c50*/  STS [R143.X4+0x100], R84 ;  /* 0x000100548f007388 */ /* 0x000fe80000004800 */
[----:B------:R-:W-:Y:S01]  /*3c60*/  STS [R143.X4+0x304], R85 ;  /* 0x000304558f007388 */ /* 0x000fe20000004800 */
[----:B-1----:R-:W-:-:S03]  /*3c70*/  F2FP.PACK_AB R42, R42, R41 ;  /* 0x000000292a2a723e */ /* 0x002fc600000000ff */
[----:B------:R-:W-:Y:S04]  /*3c80*/  STS [R143.X4+0x120], R86 ;  /* 0x000120568f007388 */ /* 0x000fe80000004800 */
[----:B------:R-:W-:Y:S01]  /*3c90*/  STS [R143.X4+0x324], R87 ;  /* 0x000324578f007388 */ /* 0x000fe20000004800 */
[----:B--2---:R-:W-:-:S03]  /*3ca0*/  F2FP.PACK_AB R44, R44, R43 ;  /* 0x0000002b2c2c723e */ /* 0x004fc600000000ff */
[----:B------:R-:W-:Y:S06]  /*3cb0*/  BAR.SYNC 0x0 ;  /* 0x0000000000007b1d */ /* 0x000fec0000000000 */
[----:B------:R-:W-:Y:S04]  /*3cc0*/  LDS R45, [R140.X4] ;  /* 0x000000008c2d7984 */ /* 0x000fe80000004800 */
[----:B------:R-:W0:Y:S04]  /*3cd0*/  LDS R46, [R140.X4+0x204] ;  /* 0x000204008c2e7984 */ /* 0x000e280000004800 */
[----:B------:R-:W-:Y:S04]  /*3ce0*/  LDS R47, [R140.X4+0x408] ;  /* 0x000408008c2f7984 */ /* 0x000fe80000004800 */
[----:B------:R-:W1:Y:S04]  /*3cf0*/  LDS R48, [R140.X4+0x60c] ;  /* 0x00060c008c307984 */ /* 0x000e680000004800 */
[----:B------:R-:W-:Y:S04]  /*3d00*/  LDS R49, [R140.X4+0x810] ;  /* 0x000810008c317984 */ /* 0x000fe80000004800 */
[----:B------:R-:W2:Y:S04]  /*3d10*/  LDS R50, [R140.X4+0xa14] ;  /* 0x000a14008c327984 */ /* 0x000ea80000004800 */
[----:B------:R-:W-:Y:S04]  /*3d20*/  LDS R51, [R140.X4+0xc18] ;  /* 0x000c18008c337984 */ /* 0x000fe80000004800 */
[----:B------:R-:W3:Y:S04]  /*3d30*/  LDS R52, [R140.X4+0xe1c] ;  /* 0x000e1c008c347984 */ /* 0x000ee80000004800 */
[----:B------:R-:W-:Y:S06]  /*3d40*/  BAR.SYNC 0x0 ;  /* 0x0000000000007b1d */ /* 0x000fec0000000000 */
[----:B------:R-:W-:Y:S04]  /*3d50*/  STS [R143.X4], R112 ;  /* 0x000000708f007388 */ /* 0x000fe80000004800 */
[----:B------:R-:W-:Y:S01]  /*3d60*/  STS [R143.X4+0x204], R113 ;  /* 0x000204718f007388 */ /* 0x000fe20000004800 */
[----:B0-----:R-:W-:-:S03]  /*3d70*/  F2FP.PACK_AB R45, R46, R45 ;  /* 0x0000002d2e2d723e */ /* 0x001fc600000000ff */
[----:B------:R-:W-:Y:S04]  /*3d80*/  STS [R143.X4+0x20], R114 ;  /* 0x000020728f007388 */ /* 0x000fe80000004800 */
[----:B------:R-:W-:Y:S01]  /*3d90*/  STS [R143.X4+0x224], R115 ;  /* 0x000224738f007388 */ /* 0x000fe20000004800 */
[----:B-1----:R-:W-:-:S03]  /*3da0*/  F2FP.PACK_AB R47, R48, R47 ;  /* 0x0000002f302f723e */ /* 0x002fc600000000ff */
[----:B------:R-:W-:Y:S04]  /*3db0*/  STS [R143.X4+0x100], R80 ;  /* 0x000100508f007388 */ /* 0x000fe80000004800 */
[----:B------:R-:W-:Y:S01]  /*3dc0*/  STS [R143.X4+0x304], R81 ;  /* 0x000304518f007388 */ /* 0x000fe20000004800 */
[----:B--2---:R-:W-:-:S03]  /*3dd0*/  F2FP.PACK_AB R49, R50, R49 ;  /* 0x000000313231723e */ /* 0x004fc600000000ff */
[----:B------:R-:W-:Y:S04]  /*3de0*/  STS [R143.X4+0x120], R82 ;  /* 0x000120528f007388 */ /* 0x000fe80000004800 */
[----:B------:R-:W-:Y:S01]  /*3df0*/  STS [R143.X4+0x324], R83 ;  /* 0x000324538f007388 */ /* 0x000fe20000004800 */
[----:B---3--:R-:W-:-:S03]  /*3e00*/  F2FP.PACK_AB R51, R52, R51 ;  /* 0x000000333433723e */ /* 0x008fc600000000ff */
        /* <DEDUP_REMOVED lines=30> */
[----:B------:R-:W-:Y:S04]  /*3ff0*/  LDS R35, [R140.X4+0xe1c] ;  /* 0x000e1c008c237984 */ /* 0x000fe80000004800 */
        /* <DEDUP_REMOVED lines=11> */
[----:B------:R-:W-:Y:S04]  /*40b0*/  STS [R143.X4+0x324], R75 ;  /* 0x0003244b8f007388 */ /* 0x000fe80000004800 */
[----:B------:R-:W-:Y:S06]  /*40c0*/  BAR.SYNC 0x0 ;  /* 0x0000000000007b1d */ /* 0x000fec0000000000 */
[----:B------:R-:W-:Y:S04]  /*40d0*/  LDS R24, [R140.X4] ;  /* 0x000000008c187984 */ /* 0x000fe80000004800 */
[----:B------:R-:W-:Y:S04]  /*40e0*/  LDS R33, [R140.X4+0x204] ;  /* 0x000204008c217984 */ /* 0x000fe80000004800 */
[----:B------:R-:W-:Y:S04]  /*40f0*/  LDS R22, [R140.X4+0x408] ;  /* 0x000408008c167984 */ /* 0x000fe80000004800 */
[----:B------:R-:W-:Y:S04]  /*4100*/  LDS R25, [R140.X4+0x60c] ;  /* 0x00060c008c197984 */ /* 0x000fe80000004800 */
[----:B------:R-:W-:Y:S04]  /*4110*/  LDS R20, [R140.X4+0x810] ;  /* 0x000810008c147984 */ /* 0x000fe80000004800 */
[----:B------:R-:W-:Y:S04]  /*4120*/  LDS R23, [R140.X4+0xa14] ;  /* 0x000a14008c177984 */ /* 0x000fe80000004800 */
[----:B------:R-:W-:Y:S04]  /*4130*/  LDS R18, [R140.X4+0xc18] ;  /* 0x000c18008c127984 */ /* 0x000fe80000004800 */
[----:B------:R-:W-:Y:S04]  /*4140*/  LDS R21, [R140.X4+0xe1c] ;  /* 0x000e1c008c157984 */ /* 0x000fe80000004800 */
[----:B------:R-:W-:Y:S06]  /*4150*/  BAR.SYNC 0x0 ;  /* 0x0000000000007b1d */ /* 0x000fec0000000000 */
[----:B------:R-:W-:Y:S04]  /*4160*/  STS [R143.X4], R100 ;  /* 0x000000648f007388 */ /* 0x000fe80000004800 */
[----:B------:R-:W-:Y:S04]  /*4170*/  STS [R143.X4+0x204], R101 ;  /* 0x000204658f007388 */ /* 0x000fe80000004800 */
[----:B------:R-:W-:Y:S04]  /*4180*/  STS [R143.X4+0x20], R102 ;  /* 0x000020668f007388 */ /* 0x000fe80000004800 */
[----:B------:R-:W-:Y:S04]  /*4190*/  STS [R143.X4+0x224], R103 ;  /* 0x000224678f007388 */ /* 0x000fe80000004800 */
[----:B------:R0:W-:Y:S04]  /*41a0*/  STS [R143.X4+0x100], R68 ;  /* 0x000100448f007388 */ /* 0x0001e80000004800 */
[----:B------:R-:W-:Y:S04]  /*41b0*/  STS [R143.X4+0x304], R69 ;  /* 0x000304458f007388 */ /* 0x000fe80000004800 */
[----:B------:R-:W-:Y:S01]  /*41c0*/  STS [R143.X4+0x120], R70 ;  /* 0x000120468f007388 */ /* 0x000fe20000004800 */
[----:B0-----:R-:W-:-:S03]  /*41d0*/  PRMT R68, R40, 0x7632, R68 ;  /* 0x0000763228447816 */ /* 0x001fc60000000044 */
        /* <DEDUP_REMOVED lines=16> */
[----:B------:R1:W-:Y:S04]  /*42e0*/  STS [R143.X4+0x304], R65 ;  /* 0x000304418f007388 */ /* 0x0003e80000004800 */
[----:B------:R-:W-:Y:S01]  /*42f0*/  STS [R143.X4+0x120], R66 ;  /* 0x000120428f007388 */ /* 0x000fe20000004800 */
[----:B0-----:R-:W-:-:S03]  /*4300*/  F2FP.PACK_AB R64, R39, R34 ;  /* 0x000000222740723e */ /* 0x001fc600000000ff */
[----:B------:R-:W-:Y:S01]  /*4310*/  STS [R143.X4+0x324], R67 ;  /* 0x000324438f007388 */ /* 0x000fe20000004800 */
[----:B------:R-:W-:Y:S01]  /*4320*/  IADD3 R34, R27, 0x2, RZ ;  /* 0x000000021b227810 */ /* 0x000fe20007ffe0ff */
[----:B-1----:R-:W-:Y:S02]  /*4330*/  IMAD R65, R141, c[0x0][0x198], RZ ;  /* 0x000066008d417a24 */ /* 0x002fe400078e02ff */
[----:B------:R-:W-:Y:S06]  /*4340*/  BAR.SYNC 0x0 ;  /* 0x0000000000007b1d */ /* 0x000fec0000000000 */
[----:B------:R-:W-:Y:S01]  /*4350*/  LDS R10, [R140.X4] ;  /* 0x000000008c0a7984 */ /* 0x000fe20000004800 */
[C---:B------:R-:W-:Y:S01]  /*4360*/  ISETP.LT.AND P4, PT, R34.reuse, c[0x0][0x17c], !P0 ;  /* 0x00005f0022007a0c */ /* 0x040fe20004781270 */
[----:B------:R-:W-:Y:S01]  /*4370*/  IMAD R39, R34, c[0x0][0x198], RZ ;  /* 0x0000660022277a24 */ /* 0x000fe200078e02ff */
[----:B------:R-:W-:Y:S01]  /*4380*/  PRMT R66, R40, 0x7610, R66 ;  /* 0x0000761028427816 */ /* 0x000fe20000000042 */
[----:B------:R-:W0:Y:S01]  /*4390*/  LDS R13, [R140.X4+0x204] ;  /* 0x000204008c0d7984 */ /* 0x000e220000004800 */
[----:B------:R-:W-:Y:S01]  /*43a0*/  IADD3 R40, R27, 0x3, RZ ;  /* 0x000000031b287810 */ /* 0x000fe20007ffe0ff */
[----:B------:R-:W-:Y:S01]  /*43b0*/  IMAD.WIDE R38, R39, 0x2, R2 ;  /* 0x0000000227267825 */ /* 0x000fe200078e0202 */
[----:B------:R-:W-:Y:S01]  /*43c0*/  IADD3 R34, R27, 0x4, RZ ;  /* 0x000000041b227810 */ /* 0x000fe20007ffe0ff */
[----:B------:R-:W-:Y:S02]  /*43d0*/  LDS R8, [R140.X4+0x408] ;  /* 0x000408008c087984 */ /* 0x000fe40000004800 */
[----:B------:R-:W-:-:S02]  /*43e0*/  IMAD R41, R40, c[0x0][0x198], RZ ;  /* 0x0000660028297a24 */ /* 0x000fc400078e02ff */
[----:B------:R-:W1:Y:S01]  /*43f0*/  LDS R11, [R140.X4+0x60c] ;  /* 0x00060c008c0b7984 */ /* 0x000e620000004800 */
[----:B------:R-:W-:-:S03]  /*4400*/  IMAD R67, R34, c[0x0][0x198], RZ ;  /* 0x0000660022437a24 */ /* 0x000fc600078e02ff */
[----:B------:R-:W-:Y:S04]  /*4410*/  LDS R4, [R140.X4+0x810] ;  /* 0x000810008c047984 */ /* 0x000fe80000004800 */
[----:B------:R-:W2:Y:S04]  /*4420*/  LDS R7, [R140.X4+0xa14] ;  /* 0x000a14008c077984 */ /* 0x000ea80000004800 */
[----:B------:R-:W-:Y:S04]  /*4430*/  LDS R0, [R140.X4+0xc18] ;  /* 0x000c18008c007984 */ /* 0x000fe80000004800 */
[----:B------:R-:W3:Y:S04]  /*4440*/  LDS R5, [R140.X4+0xe1c] ;  /* 0x000e1c008c057984 */ /* 0x000ee80000004800 */
[----:B------:R-:W-:Y:S06]  /*4450*/  BAR.SYNC 0x0 ;  /* 0x0000000000007b1d */ /* 0x000fec0000000000 */
[----:B------:R4:W-:Y:S04]  /*4460*/  STS [R143.X4+0x304], R29 ;  /* 0x0003041d8f007388 */ /* 0x0009e80000004800 */
[----:B------:R-:W-:Y:S01]  /*4470*/  STS [R143.X4+0x120], R30 ;  /* 0x0001201e8f007388 */ /* 0x000fe20000004800 */
[----:B0-----:R-:W-:-:S03]  /*4480*/  F2FP.PACK_AB R10, R13, R10 ;  /* 0x0000000a0d0a723e */ /* 0x001fc600000000ff */
[----:B------:R0:W-:Y:S01]  /*4490*/  STS [R143.X4+0x324], R31 ;  /* 0x0003241f8f007388 */ /* 0x0001e20000004800 */
[----:B----4-:R-:W-:Y:S01]  /*44a0*/  IMAD R29, R36, c[0x0][0x198], RZ ;  /* 0x00006600241d7a24 */ /* 0x010fe200078e02ff */
[----:B------:R-:W-:Y:S02]  /*44b0*/  IADD3 R36, R27, 0x5, RZ ;  /* 0x000000051b247810 */ /* 0x000fe40007ffe0ff */
[----:B------:R4:W-:Y:S04]  /*44c0*/  STS [R143.X4+0x100], R28 ;  /* 0x0001001c8f007388 */ /* 0x0009e80000004800 */
[----:B------:R-:W-:Y:S01]  /*44d0*/  STS [R143.X4], R92 ;  /* 0x0000005c8f007388 */ /* 0x000fe20000004800 */
[----:B0-----:R-:W-:-:S03]  /*44e0*/  IMAD.WIDE R30, R29, 0x2, R2 ;  /* 0x000000021d1e7825 */ /* 0x001fc600078e0202 */
[----:B------:R-:W-:Y:S01]  /*44f0*/  STS [R143.X4+0x204], R93 ;  /* 0x0002045d8f007388 */ /* 0x000fe20000004800 */
[----:B----4-:R-:W-:-:S03]  /*4500*/  IMAD.WIDE R28, R65, 0x2, R2 ;  /* 0x00000002411c7825 */ /* 0x010fc600078e0202 */
[----:B------:R-:W-:Y:S04]  /*4510*/  STS [R143.X4+0x20], R94 ;  /* 0x0000205e8f007388 */ /* 0x000fe80000004800 */
[----:B------:R-:W-:Y:S04]  /*4520*/  STS [R143.X4+0x224], R95 ;  /* 0x0002245f8f007388 */ /* 0x000fe80000004800 */
[----:B------:R-:W-:Y:S06]  /*4530*/  BAR.SYNC 0x0 ;  /* 0x0000000000007b1d */ /* 0x000fec0000000000 */
[----:B------:R0:W-:Y:S01]  /*4540*/  @P2 STG.E.U16 [R28.64], R66 ;  /* 0x000000421c002986 */ /* 0x0001e2000c101506 */
[----:B------:R-:W-:-:S02]  /*4550*/  ISETP.LT.AND P2, PT, R40, c[0x0][0x17c], !P0 ;  /* 0x00005f0028007a0c */ /* 0x000fc40004741270 */
[----:B------:R-:W-:Y:S01]  /*4560*/  PRMT R40, R64, 0x7632, R40 ;  /* 0x0000763240287816 */ /* 0x000fe20000000028 */
[----:B------:R4:W-:Y:S01]  /*4570*/  @P3 STG.E.U16 [R30.64], R68 ;  /* 0x000000441e003986 */ /* 0x0009e2000c101506 */
[----:B------:R-:W-:Y:S02]  /*4580*/  ISETP.LT.AND P3, PT, R34, c[0x0][0x17c], !P0 ;  /* 0x00005f0022007a0c */ /* 0x000fe40004761270 */
[----:B------:R-:W-:Y:S01]  /*4590*/  IADD3 R34, R141, 0xa, RZ ;  /* 0x0000000a8d227810 */ /* 0x000fe20007ffe0ff */
[----:B------:R1:W-:Y:S01]  /*45a0*/  @P4 STG.E.U16 [R38.64], R64 ;  /* 0x0000004026004986 */ /* 0x0003e2000c101506 */
[----:B------:R-:W-:Y:S02]  /*45b0*/  ISETP.LT.AND P4, PT, R36, c[0x0][0x17c], !P0 ;  /* 0x00005f0024007a0c */ /* 0x000fe40004781270 */
[----:B------:R-:W-:Y:S01]  /*45c0*/  ISETP.LT.AND P5, PT, R34, c[0x0][0x17c], !P0 ;  /* 0x00005f0022007a0c */ /* 0x000fe200047a1270 */
[----:B0-----:R-:W-:Y:S01]  /*45d0*/  IMAD.WIDE R28, R41, 0x2, R2 ;  /* 0x00000002291c7825 */ /* 0x001fe200078e0202 */
[----:B------:R-:W-:-:S02]  /*45e0*/  IADD3 R34, R27, 0x6, RZ ;  /* 0x000000061b227810 */ /* 0x000fc40007ffe0ff */
[----:B------:R-:W-:Y:S01]  /*45f0*/  IADD3 R27, R27, 0x7, RZ ;  /* 0x000000071b1b7810 */ /* 0x000fe20007ffe0ff */
[----:B----4-:R-:W-:Y:S01]  /*4600*/  IMAD.WIDE R30, R67, 0x2, R2 ;  /* 0x00000002431e7825 */ /* 0x010fe200078e0202 */
[----:B------:R0:W-:Y:S02]  /*4610*/  @P2 STG.E.U16 [R28.64], R40 ;  /* 0x000000281c002986 */ /* 0x0001e4000c101506 */
[----:B------:R-:W-:Y:S01]  /*4620*/  ISETP.LT.AND P2, PT, R27, c[0x0][0x17c], !P0 ;  /* 0x00005f001b007a0c */ /* 0x000fe20004741270 */
[----:B-1----:R-:W-:Y:S01]  /*4630*/  IMAD R39, R36, c[0x0][0x198], RZ ;  /* 0x0000660024277a24 */ /* 0x002fe200078e02ff */
[----:B------:R-:W-:Y:S01]  /*4640*/  PRMT R64, R42, 0x7632, R64 ;  /* 0x000076322a407816 */ /* 0x000fe20000000040 */
[----:B------:R1:W-:Y:S01]  /*4650*/  @P3 STG.E.U16 [R30.64], R42 ;  /* 0x0000002a1e003986 */ /* 0x0003e2000c101506 */
[----:B------:R-:W-:Y:S01]  /*4660*/  ISETP.LT.AND P3, PT, R34, c[0x0][0x17c], !P0 ;  /* 0x00005f0022007a0c */ /* 0x000fe20004761270 */
[----:B------:R-:W-:-:S04]  /*4670*/  IMAD.WIDE R38, R39, 0x2, R2 ;  /* 0x0000000227267825 */ /* 0x000fc800078e0202 */
[----:B------:R-:W-:Y:S01]  /*4680*/  IMAD.MOV.U32 R36, RZ, RZ, c[0x0][0x198] ;  /* 0x00006600ff247624 */ /* 0x000fe200078e00ff */
[----:B------:R4:W-:Y:S01]  /*4690*/  @P4 STG.E.U16 [R38.64], R64 ;  /* 0x0000004026004986 */ /* 0x0009e2000c101506 */
[----:B------:R-:W-:Y:S01]  /*46a0*/  IMAD R41, R34, c[0x0][0x198], RZ ;  /* 0x0000660022297a24 */ /* 0x000fe200078e02ff */
[----:B------:R-:W-:Y:S01]  /*46b0*/  IADD3 R34, R141, 0xb, RZ ;  /* 0x0000000b8d227810 */ /* 0x000fe20007ffe0ff */
[----:B------:R-:W-:Y:S01]  /*46c0*/  IMAD R43, R27, c[0x0][0x198], RZ ;  /* 0x000066001b2b7a24 */ /* 0x000fe200078e02ff */
[----:B------:R-:W-:Y:S01]  /*46d0*/  IADD3 R27, R141, 0xc, RZ ;  /* 0x0000000c8d1b7810 */ /* 0x000fe20007ffe0ff */
[----:B0-----:R-:W-:Y:S01]  /*46e0*/  IMAD.WIDE R28, R41, 0x2, R2 ;  /* 0x00000002291c7825 */ /* 0x001fe200078e0202 */
[----:B------:R-:W-:Y:S02]  /*46f0*/  PRMT R41, R44, 0x7632, R41 ;  /* 0x000076322c297816 */ /* 0x000fe40000000029 */
[----:B------:R-:W-:Y:S01]  /*4700*/  ISETP.LT.AND P4, PT, R34, c[0x0][0x17c], !P0 ;  /* 0x00005f0022007a0c */ /* 0x000fe20004781270 */
[----:B-1----:R-:W-:Y:S01]  /*4710*/  IMAD.WIDE R30, R43, 0x2, R2 ;  /* 0x000000022b1e7825 */ /* 0x002fe200078e0202 */
[----:B------:R0:W-:Y:S01]  /*4720*/  @P3 STG.E.U16 [R28.64], R44 ;  /* 0x0000002c1c003986 */ /* 0x0001e2000c101506 */
[----:B------:R-:W-:-:S02]  /*4730*/  IADD3 R34, R141, 0xd, RZ ;  /* 0x0000000d8d227810 */ /* 0x000fc40007ffe0ff */
[----:B----4-:R-:W-:Y:S01]  /*4740*/  IMAD R39, R36, 0x8, R65 ;  /* 0x0000000824277824 */ /* 0x010fe200078e0241 */
[----:B------:R1:W-:Y:S01]  /*4750*/  @P2 STG.E.U16 [R30.64], R41 ;  /* 0x000000291e002986 */ /* 0x0003e2000c101506 */
[----:B------:R-:W-:Y:S02]  /*4760*/  ISETP.LT.AND P3, PT, R27, c[0x0][0x17c], !P0 ;  /* 0x00005f001b007a0c */ /* 0x000fe40004761270 */
[----:B------:R-:W-:Y:S02]  /*4770*/  ISETP.LT.AND P2, PT, R34, c[0x0][0x17c], !P0 ;  /* 0x00005f0022007a0c */ /* 0x000fe40004741270 */
[C---:B------:R-:W-:Y:S01]  /*4780*/  IADD3 R43, R39.reuse, c[0x0][0x198], RZ ;  /* 0x00006600272b7a10 */ /* 0x040fe20007ffe0ff */
[----:B------:R-:W-:Y:S01]  /*4790*/  IMAD.WIDE R38, R39, 0x2, R2 ;  /* 0x0000000227267825 */ /* 0x000fe200078e0202 */
[----:B------:R-:W-:Y:S02]  /*47a0*/  IADD3 R27, R141, 0xe, RZ ;  /* 0x0000000e8d1b7810 */ /* 0x000fe40007ffe0ff */
[----:B0-----:R-:W-:-:S02]  /*47b0*/  IADD3 R29, R43, c[0x0][0x198], RZ ;  /* 0x000066002b1d7a10 */ /* 0x001fc40007ffe0ff */
[----:B------:R0:W-:Y:S01]  /*47c0*/  @P1 STG.E.U16 [R38.64], R45 ;  /* 0x0000002d26001986 */ /* 0x0001e2000c101506 */
[----:B-1----:R-:W-:Y:S01]  /*47d0*/  IMAD.WIDE R40, R43, 0x2, R2 ;  /* 0x000000022b287825 */ /* 0x002fe200078e0202 */
[----:B------:R-:W-:Y:S02]  /*47e0*/  IADD3 R43, R29, c[0x0][0x198], RZ ;  /* 0x000066001d2b7a10 */ /* 0x000fe40007ffe0ff */
[----:B------:R-:W-:Y:S01]  /*47f0*/  PRMT R31, R45, 0x7632, R31 ;  /* 0x000076322d1f7816 */ /* 0x000fe2000000001f */
[----:B------:R-:W-:Y:S01]  /*4800*/  IMAD.WIDE R28, R29, 0x2, R2 ;  /* 0x000000021d1c7825 */ /* 0x000fe200078e0202 */
[----:B------:R-:W-:Y:S02]  /*4810*/  PRMT R36, R47, 0x7632, R36 ;  /* 0x000076322f247816 */ /* 0x000fe40000000024 */
[----:B------:R-:W-:Y:S01]  /*4820*/  ISETP.LT.AND P1, PT, R27, c[0x0][0x17c], !P0 ;  /* 0x00005f001b007a0c */ /* 0x000fe20004721270 */
[----:B------:R1:W-:Y:S01]  /*4830*/  @P6 STG.E.U16 [R40.64], R31 ;  /* 0x0000001f28006986 */ /* 0x0003e2000c101506 */
[----:B------:R-:W-:-:S02]  /*4840*/  IADD3 R34, R141, 0xf, RZ ;  /* 0x0000000f8d227810 */ /* 0x000fc40007ffe0ff */
[----:B0-----:R-:W-:Y:S01]  /*4850*/  IADD3 R39, R43, c[0x0][0x198], RZ ;  /* 0x000066002b277a10 */ /* 0x001fe20007ffe0ff */
[----:B------:R0:W-:Y:S01]  /*4860*/  @P5 STG.E.U16 [R28.64], R47 ;  /* 0x0000002f1c005986 */ /* 0x0001e2000c101506 */
[----:B------:R-:W-:Y:S02]  /*4870*/  IADD3 R27, R141, 0x10, RZ ;  /* 0x000000108d1b7810 */ /* 0x000fe40007ffe0ff */
[----:B------:R-:W-:Y:S02]  /*4880*/  ISETP.LT.AND P6, PT, R34, c[0x0][0x17c], !P0 ;  /* 0x00005f0022007a0c */ /* 0x000fe400047c1270 */
[----:B------:R-:W-:Y:S02]  /*4890*/  ISETP.LT.AND P5, PT, R27, c[0x0][0x17c], !P0 ;  /* 0x00005f001b007a0c */ /* 0x000fe400047a1270 */
[----:B------:R-:W-:Y:S01]  /*48a0*/  IADD3 R34, R141, 0x11, RZ ;  /* 0x000000118d227810 */ /* 0x000fe20007ffe0ff */
[----:B-1----:R-:W-:Y:S01]  /*48b0*/  IMAD.WIDE R30, R43, 0x2, R2 ;  /* 0x000000022b1e7825 */ /* 0x002fe200078e0202 */
[----:B------:R-:W-:-:S02]  /*48c0*/  IADD3 R43, R39, c[0x0][0x198], RZ ;  /* 0x00006600272b7a10 */ /* 0x000fc40007ffe0ff */
[----:B------:R-:W-:Y:S01]  /*48d0*/  IADD3 R27, R141, 0x12, RZ ;  /* 0x000000128d1b7810 */ /* 0x000fe20007ffe0ff */
[--C-:B------:R-:W-:Y:S01]  /*48e0*/  IMAD.WIDE R38, R39, 0x2, R2.reuse ;  /* 0x0000000227267825 */ /* 0x100fe200078e0202 */
[C---:B0-----:R-:W-:Y:S01]  /*48f0*/  IADD3 R29, R43.reuse, c[0x0][0x198], RZ ;  /* 0x000066002b1d7a10 */ /* 0x041fe20007ffe0ff */
[----:B------:R0:W-:Y:S01]  /*4900*/  @P4 STG.E.U16 [R30.64], R36 ;  /* 0x000000241e004986 */ /* 0x0001e2000c101506 */
[----:B------:R-:W-:Y:S01]  /*4910*/  ISETP.LT.AND P4, PT, R34, c[0x0][0x17c], !P0 ;  /* 0x00005f0022007a0c */ /* 0x000fe20004781270 */
[--C-:B------:R-:W-:Y:S01]  /*4920*/  IMAD.WIDE R40, R43, 0x2, R2.reuse ;  /* 0x000000022b287825 */ /* 0x100fe200078e0202 */
[----:B------:R-:W-:Y:S01]  /*4930*/  IADD3 R43, R29, c[0x0][0x198], RZ ;  /* 0x000066001d2b7a10 */ /* 0x000fe20007ffe0ff */
[----:B------:R1:W-:Y:S01]  /*4940*/  @P3 STG.E.U16 [R38.64], R49 ;  /* 0x0000003126003986 */ /* 0x0003e2000c101506 */
[----:B------:R-:W-:Y:S01]  /*4950*/  ISETP.LT.AND P3, PT, R27, c[0x0][0x17c], !P0 ;  /* 0x00005f001b007a0c */ /* 0x000fe20004761270 */
[----:B------:R-:W-:Y:S01]  /*4960*/  IMAD.WIDE R28, R29, 0x2, R2 ;  /* 0x000000021d1c7825 */ /* 0x000fe200078e0202 */
[----:B------:R-:W-:-:S02]  /*4970*/  IADD3 R34, R141, 0x13, RZ ;  /* 0x000000138d227810 */ /* 0x000fc40007ffe0ff */
[----:B------:R-:W-:Y:S02]  /*4980*/  IADD3 R27, R141, 0x14, RZ ;  /* 0x000000148d1b7810 */ /* 0x000fe40007ffe0ff */
[----:B0-----:R-:W-:Y:S02]  /*4990*/  PRMT R31, R49, 0x7632, R31 ;  /* 0x00007632311f7816 */ /* 0x001fe4000000001f */
[----:B------:R-:W-:Y:S02]  /*49a0*/  PRMT R36, R51, 0x7632, R36 ;  /* 0x0000763233247816 */ /* 0x000fe40000000024 */
[----:B-1----:R-:W-:Y:S01]  /*49b0*/  IADD3 R39, R43, c[0x0][0x198], RZ ;  /* 0x000066002b277a10 */ /* 0x002fe20007ffe0ff */
[----:B------:R0:W-:Y:S01]  /*49c0*/  @P2 STG.E.U16 [R40.64], R31 ;  /* 0x0000001f28002986 */ /* 0x0001e2000c101506 */
[----:B------:R-:W-:Y:S02]  /*49d0*/  ISETP.LT.AND P2, PT, R34, c[0x0][0x17c], !P0 ;  /* 0x00005f0022007a0c */ /* 0x000fe40004741270 */
[----:B------:R-:W-:Y:S01]  /*49e0*/  IADD3 R34, R141, 0x15, RZ ;  /* 0x000000158d227810 */ /* 0x000fe20007ffe0ff */
[----:B------:R1:W-:Y:S01]  /*49f0*/  @P1 STG.E.U16 [R28.64], R51 ;  /* 0x000000331c001986 */ /* 0x0003e2000c101506 */
[----:B------:R-:W-:-:S02]  /*4a00*/  ISETP.LT.AND P1, PT, R27, c[0x0][0x17c], !P0 ;  /* 0x00005f001b007a0c */ /* 0x000fc40004721270 */
[----:B------:R-:W-:Y:S01]  /*4a10*/  IADD3 R27, R141, 0x16, RZ ;  /* 0x000000168d1b7810 */ /* 0x000fe20007ffe0ff */
[----:B0-----:R-:W-:Y:S01]  /*4a20*/  IMAD.WIDE R30, R43, 0x2, R2 ;  /* 0x000000022b1e7825 */ /* 0x001fe200078e0202 */
[----:B------:R-:W-:-:S03]  /*4a30*/  IADD3 R43, R39, c[0x0][0x198], RZ ;  /* 0x00006600272b7a10 */ /* 0x000fc60007ffe0ff */
[--C-:B------:R-:W-:Y:S01]  /*4a40*/  IMAD.WIDE R38, R39, 0x2, R2.reuse ;  /* 0x0000000227267825 */ /* 0x100fe200078e0202 */
[C---:B-1----:R-:W-:Y:S01]  /*4a50*/  IADD3 R29, R43.reuse, c[0x0][0x198], RZ ;  /* 0x000066002b1d7a10 */ /* 0x042fe20007ffe0ff */
[----:B------:R0:W-:Y:S01]  /*4a60*/  @P6 STG.E.U16 [R30.64], R36 ;  /* 0x000000241e006986 */ /* 0x0001e2000c101506 */
[----:B------:R-:W-:Y:S01]  /*4a70*/  ISETP.LT.AND P6, PT, R34, c[0x0][0x17c], !P0 ;  /* 0x00005f0022007a0c */ /* 0x000fe200047c1270 */
[--C-:B------:R-:W-:Y:S01]  /*4a80*/  IMAD.WIDE R40, R43, 0x2, R2.reuse ;  /* 0x000000022b287825 */ /* 0x100fe200078e0202 */
[----:B------:R-:W-:Y:S01]  /*4a90*/  IADD3 R43, R29, c[0x0][0x198], RZ ;  /* 0x000066001d2b7a10 */ /* 0x000fe20007ffe0ff */
[----:B------:R1:W-:Y:S01]  /*4aa0*/  @P5 STG.E.U16 [R38.64], R53 ;  /* 0x0000003526005986 */ /* 0x0003e2000c101506 */
[----:B------:R-:W-:Y:S01]  /*4ab0*/  ISETP.LT.AND P5, PT, R27, c[0x0][0x17c], !P0 ;  /* 0x00005f001b007a0c */ /* 0x000fe200047a1270 */
[----:B------:R-:W-:Y:S01]  /*4ac0*/  IMAD.WIDE R28, R29, 0x2, R2 ;  /* 0x000000021d1c7825 */ /* 0x000fe200078e0202 */
[C---:B------:R-:W-:Y:S02]  /*4ad0*/  IADD3 R27, R141.reuse, 0x18, RZ ;  /* 0x000000188d1b7810 */ /* 0x040fe40007ffe0ff */
[----:B------:R-:W-:-:S02]  /*4ae0*/  IADD3 R34, R141, 0x17, RZ ;  /* 0x000000178d227810 */ /* 0x000fc40007ffe0ff */
        /* <DEDUP_REMOVED lines=10> */
[----:B------:R-:W-:Y:S02]  /*4b90*/  IADD3 R41, R39, c[0x0][0x198], RZ ;  /* 0x0000660027297a10 */ /* 0x000fe40007ffe0ff */
[----:B------:R-:W-:Y:S01]  /*4ba0*/  PRMT R40, R57, 0x7632, R40 ;  /* 0x0000763239287816 */ /* 0x000fe20000000028 */
[--C-:B------:R-:W-:Y:S01]  /*4bb0*/  IMAD.WIDE R38, R39, 0x2, R2.reuse ;  /* 0x0000000227267825 */ /* 0x100fe200078e0202 */
[----:B------:R0:W-:Y:S01]  /*4bc0*/  @P2 STG.E.U16 [R30.64], R36 ;  /* 0x000000241e002986 */ /* 0x0001e2000c101506 */
[----:B------:R-:W-:Y:S02]  /*4bd0*/  ISETP.LT.AND P2, PT, R27, c[0x0][0x17c], !P0 ;  /* 0x00005f001b007a0c */ /* 0x000fe40004741270 */
[----:B------:R-:W-:Y:S01]  /*4be0*/  IADD3 R27, R141, 0x1a, RZ ;  /* 0x0000001a8d1b7810 */ /* 0x000fe20007ffe0ff */
[----:B-1----:R-:W-:Y:S01]  /*4bf0*/  IMAD.WIDE R28, R41, 0x2, R2 ;  /* 0x00000002291c7825 */ /* 0x002fe200078e0202 */
[----:B------:R1:W-:Y:S02]  /*4c00*/  @P1 STG.E.U16 [R38.64], R57 ;  /* 0x0000003926001986 */ /* 0x0003e4000c101506 */
[----:B------:R-:W-:-:S02]  /*4c10*/  ISETP.LT.AND P1, PT, R27, c[0x0][0x17c], !P0 ;  /* 0x00005f001b007a0c */ /* 0x000fc40004721270 */
[----:B------:R-:W-:Y:S01]  /*4c20*/  IADD3 R27, R141, 0x1c, RZ ;  /* 0x0000001c8d1b7810 */ /* 0x000fe20007ffe0ff */
[----:B------:R4:W-:Y:S01]  /*4c30*/  @P6 STG.E.U16 [R28.64], R40 ;  /* 0x000000281c006986 */ /* 0x0009e2000c101506 */
[----:B------:R-:W-:Y:S02]  /*4c40*/  ISETP.LT.AND P6, PT, R34, c[0x0][0x17c], !P0 ;  /* 0x00005f0022007a0c */ /* 0x000fe400047c1270 */
[----:B0-----:R-:W-:Y:S02]  /*4c50*/  IADD3 R31, R41, c[0x0][0x198], RZ ;  /* 0x00006600291f7a10 */ /* 0x001fe40007ffe0ff */
[----:B------:R-:W-:Y:S02]  /*4c60*/  PRMT R36, R59, 0x7632, R36 ;  /* 0x000076323b247816 */ /* 0x000fe40000000024 */
[C---:B------:R-:W-:Y:S01]  /*4c70*/  IADD3 R41, R31.reuse, c[0x0][0x198], RZ ;  /* 0x000066001f297a10 */ /* 0x040fe20007ffe0ff */
[----:B------:R-:W-:Y:S01]  /*4c80*/  IMAD.WIDE R30, R31, 0x2, R2 ;  /* 0x000000021f1e7825 */ /* 0x000fe200078e0202 */
[----:B------:R-:W-:-:S03]  /*4c90*/  PRMT R34, R61, 0x7632, R34 ;  /* 0x000076323d227816 */ /* 0x000fc60000000022 */
[C-C-:B-1----:R-:W-:Y:S01]  /*4ca0*/  IMAD.WIDE R38, R41.reuse, 0x2, R2.reuse ;  /* 0x0000000229267825 */ /* 0x142fe200078e0202 */
[----:B------:R0:W-:Y:S01]  /*4cb0*/  @P5 STG.E.U16 [R30.64], R59 ;  /* 0x0000003b1e005986 */ /* 0x0001e2000c101506 */
[----:B----4-:R-:W-:Y:S02]  /*4cc0*/  IADD3 R29, R41, c[0x0][0x198], RZ ;  /* 0x00006600291d7a10 */ /* 0x010fe40007ffe0ff */
[----:B------:R-:W-:Y:S01]  /*4cd0*/  ISETP.LT.AND P5, PT, R27, c[0x0][0x17c], !P0 ;  /* 0x00005f001b007a0c */ /* 0x000fe200047a1270 */
[----:B------:R1:W-:Y:S01]  /*4ce0*/  @P4 STG.E.U16 [R38.64], R36 ;  /* 0x0000002426004986 */ /* 0x0003e2000c101506 */
[----:B------:R-:W-:Y:S02]  /*4cf0*/  IADD3 R27, R141, 0x1d, RZ ;  /* 0x0000001d8d1b7810 */ /* 0x000fe40007ffe0ff */
[C---:B------:R-:W-:Y:S01]  /*4d00*/  IADD3 R41, R29.reuse, c[0x0][0x198], RZ ;  /* 0x000066001d297a10 */ /* 0x040fe20007ffe0ff */
[----:B------:R-:W-:Y:S01]  /*4d10*/  IMAD.WIDE R28, R29, 0x2, R2 ;  /* 0x000000021d1c7825 */ /* 0x000fe200078e0202 */
[----:B------:R-:W-:-:S02]  /*4d20*/  ISETP.LT.AND P4, PT, R27, c[0x0][0x17c], !P0 ;  /* 0x00005f001b007a0c */ /* 0x000fc40004781270 */
[----:B------:R-:W-:Y:S01]  /*4d30*/  IADD3 R27, R141, 0x1e, RZ ;  /* 0x0000001e8d1b7810 */ /* 0x000fe20007ffe0ff */
[----:B0-----:R-:W-:Y:S01]  /*4d40*/  IMAD.WIDE R30, R41, 0x2, R2 ;  /* 0x00000002291e7825 */ /* 0x001fe200078e0202 */
[----:B------:R0:W-:Y:S01]  /*4d50*/  @P3 STG.E.U16 [R28.64], R61 ;  /* 0x0000003d1c003986 */ /* 0x0001e2000c101506 */
[----:B------:R-:W-:Y:S02]  /*4d60*/  PRMT R40, R63, 0x7632, R40 ;  /* 0x000076323f287816 */ /* 0x000fe40000000028 */
[----:B-1----:R-:W-:Y:S01]  /*4d70*/  IADD3 R39, R41, c[0x0][0x198], RZ ;  /* 0x0000660029277a10 */ /* 0x002fe20007ffe0ff */
[----:B------:R1:W-:Y:S01]  /*4d80*/  @P2 STG.E.U16 [R30.64], R34 ;  /* 0x000000221e002986 */ /* 0x0003e2000c101506 */
[----:B------:R-:W-:Y:S02]  /*4d90*/  ISETP.LT.AND P3, PT, R27, c[0x0][0x17c], !P0 ;  /* 0x00005f001b007a0c */ /* 0x000fe40004761270 */
[----:B------:R-:W-:Y:S02]  /*4da0*/  IADD3 R27, R141, 0x1f, RZ ;  /* 0x0000001f8d1b7810 */ /* 0x000fe40007ffe0ff */
[C---:B------:R-:W-:Y:S01]  /*4db0*/  IADD3 R41, R39.reuse, c[0x0][0x198], RZ ;  /* 0x0000660027297a10 */ /* 0x040fe20007ffe0ff */
[----:B------:R-:W-:Y:S01]  /*4dc0*/  IMAD.WIDE R38, R39, 0x2, R2 ;  /* 0x0000000227267825 */ /* 0x000fe200078e0202 */
[----:B------:R-:W-:-:S02]  /*4dd0*/  ISETP.LT.AND P2, PT, R27, c[0x0][0x17c], !P0 ;  /* 0x00005f001b007a0c */ /* 0x000fc40004741270 */
[----:B------:R-:W-:Y:S01]  /*4de0*/  IADD3 R27, R141, 0x20, RZ ;  /* 0x000000208d1b7810 */ /* 0x000fe20007ffe0ff */
[C-C-:B0-----:R-:W-:Y:S01]  /*4df0*/  IMAD.WIDE R28, R41.reuse, 0x2, R2.reuse ;  /* 0x00000002291c7825 */ /* 0x141fe200078e0202 */
[----:B------:R0:W-:Y:S01]  /*4e00*/  @P1 STG.E.U16 [R38.64], R63 ;  /* 0x0000003f26001986 */ /* 0x0001e2000c101506 */
[----:B-1----:R-:W-:Y:S02]  /*4e10*/  IADD3 R31, R41, c[0x0][0x198], RZ ;  /* 0x00006600291f7a10 */ /* 0x002fe40007ffe0ff */
[----:B------:R-:W-:Y:S01]  /*4e20*/  ISETP.LT.AND P1, PT, R27, c[0x0][0x17c], !P0 ;  /* 0x00005f001b007a0c */ /* 0x000fe20004721270 */
[----:B------:R1:W-:Y:S01]  /*4e30*/  @P6 STG.E.U16 [R28.64], R40 ;  /* 0x000000281c006986 */ /* 0x0003e2000c101506 */
[----:B------:R-:W-:Y:S02]  /*4e40*/  IADD3 R27, R141, 0x21, RZ ;  /* 0x000000218d1b7810 */ /* 0x000fe40007ffe0ff */
[C---:B------:R-:W-:Y:S01]  /*4e50*/  IADD3 R41, R31.reuse, c[0x0][0x198], RZ ;  /* 0x000066001f297a10 */ /* 0x040fe20007ffe0ff */
[----:B------:R-:W-:Y:S01]  /*4e60*/  IMAD.WIDE R30, R31, 0x2, R2 ;  /* 0x000000021f1e7825 */ /* 0x000fe200078e0202 */
[----:B------:R-:W-:-:S02]  /*4e70*/  PRMT R34, R32, 0x7610, R34 ;  /* 0x0000761020227816 */ /* 0x000fc40000000022 */
[----:B------:R-:W-:Y:S01]  /*4e80*/  ISETP.LT.AND P6, PT, R27, c[0x0][0x17c], !P0 ;  /* 0x00005f001b007a0c */ /* 0x000fe200047c1270 */
[----:B------:R-:W-:Y:S01]  /*4e90*/  IMAD.WIDE R36, R41, 0x2, R2 ;  /* 0x0000000229247825 */ /* 0x000fe200078e0202 */
[----:B------:R-:W-:Y:S01]  /*4ea0*/  IADD3 R27, R141, 0x22, RZ ;  /* 0x000000228d1b7810 */ /* 0x000fe20007ffe0ff */
[----:B------:R4:W-:Y:S01]  /*4eb0*/  @P5 STG.E.U16 [R30.64], R34 ;  /* 0x000000221e005986 */ /* 0x0009e2000c101506 */
[----:B0-----:R-:W-:Y:S02]  /*4ec0*/  PRMT R38, R32, 0x7632, R38 ;  /* 0x0000763220267816 */ /* 0x001fe40000000026 */
[----:B------:R-:W-:Y:S02]  /*4ed0*/  ISETP.LT.AND P5, PT, R27, c[0x0][0x17c], !P0 ;  /* 0x00005f001b007a0c */ /* 0x000fe400047a1270 */
[----:B------:R-:W-:Y:S01]  /*4ee0*/  IADD3 R27, R41, c[0x0][0x198], RZ ;  /* 0x00006600291b7a10 */ /* 0x000fe20007ffe0ff */
[----:B------:R0:W-:Y:S01]  /*4ef0*/  @P4 STG.E.U16 [R36.64], R38 ;  /* 0x0000002624004986 */ /* 0x0001e2000c101506 */
[----:B-1----:R-:W-:-:S02]  /*4f00*/  F2FP.PACK_AB R29, R35, R26 ;  /* 0x0000001a231d723e */ /* 0x002fc400000000ff */
[----:B------:R-:W-:Y:S02]  /*4f10*/  IADD3 R28, R141, 0x23, RZ ;  /* 0x000000238d1c7810 */ /* 0x000fe40007ffe0ff */
[C---:B------:R-:W-:Y:S01]  /*4f20*/  IADD3 R35, R27.reuse, c[0x0][0x198], RZ ;  /* 0x000066001b237a10 */ /* 0x040fe20007ffe0ff */
[----:B------:R-:W-:Y:S01]  /*4f30*/  IMAD.WIDE R26, R27, 0x2, R2 ;  /* 0x000000021b1a7825 */ /* 0x000fe200078e0202 */
[----:B------:R-:W-:Y:S02]  /*4f40*/  ISETP.LT.AND P4, PT, R28, c[0x0][0x17c], !P0 ;  /* 0x00005f001c007a0c */ /* 0x000fe40004781270 */
[----:B----4-:R-:W-:Y:S02]  /*4f50*/  PRMT R34, R29, 0x7632, R34 ;  /* 0x000076321d227816 */ /* 0x010fe40000000022 */
[----:B------:R-:W-:Y:S02]  /*4f60*/  IADD3 R31, R35, c[0x0][0x198], RZ ;  /* 0x00006600231f7a10 */ /* 0x000fe40007ffe0ff */
[----:B0-----:R-:W-:Y:S01]  /*4f70*/  PRMT R37, R29, 0x7610, R37 ;  /* 0x000076101d257816 */ /* 0x001fe20000000025 */
[----:B------:R-:W-:Y:S01]  /*4f80*/  IMAD.WIDE R28, R35, 0x2, R2 ;  /* 0x00000002231c7825 */ /* 0x000fe200078e0202 */
[----:B------:R-:W-:-:S03]  /*4f90*/  IADD3 R32, R141, 0x24, RZ ;  /* 0x000000248d207810 */ /* 0x000fc60007ffe0ff */
[----:B------:R0:W-:Y:S01]  /*4fa0*/  @P3 STG.E.U16 [R26.64], R37 ;  /* 0x000000251a003986 */ /* 0x0001e2000c101506 */
[----:B------:R-:W-:-:S03]  /*4fb0*/  ISETP.LT.AND P3, PT, R32, c[0x0][0x17c], !P0 ;  /* 0x00005f0020007a0c */ /* 0x000fc60004761270 */
[----:B------:R1:W-:Y:S01]  /*4fc0*/  @P2 STG.E.U16 [R28.64], R34 ;  /* 0x000000221c002986 */ /* 0x0003e2000c101506 */
[----:B0-----:R-:W-:Y:S02]  /*4fd0*/  F2FP.PACK_AB R27, R33, R24 ;  /* 0x00000018211b723e */ /* 0x001fe400000000ff */
[----:B------:R-:W-:Y:S02]  /*4fe0*/  IADD3 R24, R141, 0x25, RZ ;  /* 0x000000258d187810 */ /* 0x000fe40007ffe0ff */
[C---:B------:R-:W-:Y:S01]  /*4ff0*/  IADD3 R33, R31.reuse, c[0x0][0x198], RZ ;  /* 0x000066001f217a10 */ /* 0x040fe20007ffe0ff */
[----:B------:R-:W-:Y:S01]  /*5000*/  IMAD.WIDE R30, R31, 0x2, R2 ;  /* 0x000000021f1e7825 */ /* 0x000fe200078e0202 */
[----:B-1----:R-:W-:Y:S02]  /*5010*/  PRMT R29, R27, 0x7610, R29 ;  /* 0x000076101b1d7816 */ /* 0x002fe4000000001d */
[----:B------:R-:W-:Y:S02]  /*5020*/  ISETP.LT.AND P2, PT, R24, c[0x0][0x17c], !P0 ;  /* 0x00005f0018007a0c */ /* 0x000fe40004741270 */
[----:B------:R-:W-:Y:S01]  /*5030*/  F2FP.PACK_AB R28, R25, R22 ;  /* 0x00000016191c723e */ /* 0x000fe200000000ff */
[----:B------:R0:W-:Y:S01]  /*5040*/  @P1 STG.E.U16 [R30.64], R29 ;  /* 0x0000001d1e001986 */ /* 0x0001e2000c101506 */
[----:B------:R-:W-:-:S02]  /*5050*/  IADD3 R24, R141, 0x26, RZ ;  /* 0x000000268d187810 */ /* 0x000fc40007ffe0ff */
[----:B------:R-:W-:Y:S02]  /*5060*/  IADD3 R25, R33, c[0x0][0x198], RZ ;  /* 0x0000660021197a10 */ /* 0x000fe40007ffe0ff */
[----:B------:R-:W-:Y:S01]  /*5070*/  PRMT R32, R27, 0x7632, R32 ;  /* 0x000076321b207816 */ /* 0x000fe20000000020 */
[--C-:B------:R-:W-:Y:S01]  /*5080*/  IMAD.WIDE R26, R33, 0x2, R2.reuse ;  /* 0x00000002211a7825 */ /* 0x100fe200078e0202 */
[----:B------:R-:W-:Y:S02]  /*5090*/  ISETP.LT.AND P1, PT, R24, c[0x0][0x17c], !P0 ;  /* 0x00005f0018007a0c */ /* 0x000fe40004721270 */
[C---:B------:R-:W-:Y:S01]  /*50a0*/  IADD3 R33, R25.reuse, c[0x0][0x198], RZ ;  /* 0x0000660019217a10 */ /* 0x040fe20007ffe0ff */
[----:B------:R-:W-:Y:S01]  /*50b0*/  IMAD.WIDE R24, R25, 0x2, R2 ;  /* 0x0000000219187825 */ /* 0x000fe200078e0202 */
[----:B------:R-:W-:Y:S01]  /*50c0*/  IADD3 R22, R141, 0x27, RZ ;  /* 0x000000278d167810 */ /* 0x000fe20007ffe0ff */
[----:B------:R-:W-:Y:S01]  /*50d0*/  @P6 STG.E.U16 [R26.64], R32 ;  /* 0x000000201a006986 */ /* 0x000fe2000c101506 */
[----:B0-----:R-:W-:-:S02]  /*50e0*/  PRMT R31, R28, 0x7610, R31 ;  /* 0x000076101c1f7816 */ /* 0x001fc4000000001f */
[----:B------:R-:W-:Y:S02]  /*50f0*/  ISETP.LT.AND P6, PT, R22, c[0x0][0x17c], !P0 ;  /* 0x00005f0016007a0c */ /* 0x000fe400047c1270 */
[----:B------:R-:W-:Y:S01]  /*5100*/  IADD3 R22, R141, 0x28, RZ ;  /* 0x000000288d167810 */ /* 0x000fe20007ffe0ff */
[----:B------:R0:W-:Y:S01]  /*5110*/  @P5 STG.E.U16 [R24.64], R31 ;  /* 0x0000001f18005986 */ /* 0x0001e2000c101506 */
[----:B------:R-:W-:Y:S01]  /*5120*/  PRMT R30, R28, 0x7632, R30 ;  /* 0x000076321c1e7816 */ /* 0x000fe2000000001e */
[----:B------:R-:W-:Y:S01]  /*5130*/  IMAD.WIDE R28, R33, 0x2, R2 ;  /* 0x00000002211c7825 */ /* 0x000fe200078e0202 */
[----:B------:R-:W-:-:S04]  /*5140*/  ISETP.LT.AND P5, PT, R22, c[0x0][0x17c], !P0 ;  /* 0x00005f0016007a0c */ /* 0x000fc800047a1270 */
[----:B------:R1:W-:Y:S01]  /*5150*/  @P4 STG.E.U16 [R28.64], R30 ;  /* 0x0000001e1c004986 */ /* 0x0003e2000c101506 */
[----:B0-----:R-:W-:Y:S02]  /*5160*/  F2FP.PACK_AB R25, R23, R20 ;  /* 0x000000141719723e */ /* 0x001fe400000000ff */
[----:B------:R-:W-:Y:S02]  /*5170*/  IADD3 R23, R33, c[0x0][0x198], RZ ;  /* 0x0000660021177a10 */ /* 0x000fe40007ffe0ff */
[----:B------:R-:W-:Y:S02]  /*5180*/  PRMT R26, R25, 0x7610, R26 ;  /* 0x00007610191a7816 */ /* 0x000fe4000000001a */
[C---:B------:R-:W-:Y:S01]  /*5190*/  IADD3 R27, R23.reuse, c[0x0][0x198], RZ ;  /* 0x00006600171b7a10 */ /* 0x040fe20007ffe0ff */
[----:B------:R-:W-:Y:S01]  /*51a0*/  IMAD.WIDE R22, R23, 0x2, R2 ;  /* 0x0000000217167825 */ /* 0x000fe200078e0202 */
[----:B------:R-:W-:Y:S02]  /*51b0*/  IADD3 R20, R141, 0x29, RZ ;  /* 0x000000298d147810 */ /* 0x000fe40007ffe0ff */
[----:B-1----:R-:W-:Y:S01]  /*51c0*/  PRMT R29, R25, 0x7632, R29 ;  /* 0x00007632191d7816 */ /* 0x002fe2000000001d */
[----:B------:R-:W-:Y:S01]  /*51d0*/  IMAD.WIDE R24, R27, 0x2, R2 ;  /* 0x000000021b187825 */ /* 0x000fe200078e0202 */
[----:B------:R0:W-:Y:S01]  /*51e0*/  @P3 STG.E.U16 [R22.64], R26 ;  /* 0x0000001a16003986 */ /* 0x0001e2000c101506 */
[----:B------:R-:W-:-:S02]  /*51f0*/  ISETP.LT.AND P4, PT, R20, c[0x0][0x17c], !P0 ;  /* 0x00005f0014007a0c */ /* 0x000fc40004781270 */
[----:B------:R-:W-:Y:S01]  /*5200*/  IADD3 R20, R141, 0x2a, RZ ;  /* 0x0000002a8d147810 */ /* 0x000fe20007ffe0ff */
[----:B------:R-:W-:Y:S03]  /*5210*/  @P2 STG.E.U16 [R24.64], R29 ;  /* 0x0000001d18002986 */ /* 0x000fe6000c101506 */
[----:B------:R-:W-:Y:S02]  /*5220*/  ISETP.LT.AND P3, PT, R20, c[0x0][0x17c], !P0 ;  /* 0x00005f0014007a0c */ /* 0x000fe40004761270 */
[----:B0-----:R-:W-:Y:S02]  /*5230*/  F2FP.PACK_AB R23, R21, R18 ;  /* 0x000000121517723e */ /* 0x001fe400000000ff */
[----:B------:R-:W-:Y:S02]  /*5240*/  IADD3 R21, R27, c[0x0][0x198], RZ ;  /* 0x000066001b157a10 */ /* 0x000fe40007ffe0ff */
[----:B------:R-:W-:-:S02]  /*5250*/  PRMT R28, R23, 0x7610, R28 ;  /* 0x00007610171c7816 */ /* 0x000fc4000000001c */
[C---:B------:R-:W-:Y:S01]  /*5260*/  IADD3 R27, R21.reuse, c[0x0][0x198], RZ ;  /* 0x00006600151b7a10 */ /* 0x040fe20007ffe0ff */
[----:B------:R-:W-:Y:S01]  /*5270*/  IMAD.WIDE R20, R21, 0x2, R2 ;  /* 0x0000000215147825 */ /* 0x000fe200078e0202 */
[----:B------:R-:W-:Y:S02]  /*5280*/  IADD3 R18, R141, 0x2b, RZ ;  /* 0x0000002b8d127810 */ /* 0x000fe40007ffe0ff */
[----:B------:R-:W-:Y:S01]  /*5290*/  PRMT R26, R23, 0x7632, R26 ;  /* 0x00007632171a7816 */ /* 0x000fe2000000001a */
[----:B------:R-:W-:Y:S01]  /*52a0*/  IMAD.WIDE R22, R27, 0x2, R2 ;  /* 0x000000021b167825 */ /* 0x000fe200078e0202 */
[----:B------:R0:W-:Y:S01]  /*52b0*/  @P1 STG.E.U16 [R20.64], R28 ;  /* 0x0000001c14001986 */ /* 0x0001e2000c101506 */
[----:B------:R-:W-:Y:S02]  /*52c0*/  ISETP.LT.AND P2, PT, R18, c[0x0][0x17c], !P0 ;  /* 0x00005f0012007a0c */ /* 0x000fe40004741270 */
[----:B------:R-:W-:Y:S01]  /*52d0*/  IADD3 R18, R141, 0x2c, RZ ;  /* 0x0000002c8d127810 */ /* 0x000fe20007ffe0ff */
[----:B------:R-:W-:Y:S03]  /*52e0*/  @P6 STG.E.U16 [R22.64], R26 ;  /* 0x0000001a16006986 */ /* 0x000fe6000c101506 */
[----:B------:R-:W-:-:S02]  /*52f0*/  ISETP.LT.AND P1, PT, R18, c[0x0][0x17c], !P0 ;  /* 0x00005f0012007a0c */ /* 0x000fc40004721270 */
[----:B0-----:R-:W-:Y:S02]  /*5300*/  F2FP.PACK_AB R21, R19, R16 ;  /* 0x000000101315723e */ /* 0x001fe400000000ff */
[----:B------:R-:W-:Y:S02]  /*5310*/  IADD3 R19, R27, c[0x0][0x198], RZ ;  /* 0x000066001b137a10 */ /* 0x000fe40007ffe0ff */
[----:B------:R-:W-:Y:S02]  /*5320*/  PRMT R24, R21, 0x7610, R24 ;  /* 0x0000761015187816 */ /* 0x000fe40000000018 */
[C---:B------:R-:W-:Y:S01]  /*5330*/  IADD3 R25, R19.reuse, c[0x0][0x198], RZ ;  /* 0x0000660013197a10 */ /* 0x040fe20007ffe0ff */
[----:B------:R-:W-:Y:S01]  /*5340*/  IMAD.WIDE R18, R19, 0x2, R2 ;  /* 0x0000000213127825 */ /* 0x000fe200078e0202 */
[----:B------:R-:W-:Y:S02]  /*5350*/  IADD3 R16, R141, 0x2d, RZ ;  /* 0x0000002d8d107810 */ /* 0x000fe40007ffe0ff */
[----:B------:R-:W-:Y:S01]  /*5360*/  PRMT R27, R21, 0x7632, R27 ;  /* 0x00007632151b7816 */ /* 0x000fe2000000001b */
        /* <DEDUP_REMOVED lines=17> */
[----:B------:R1:W-:Y:S03]  /*5480*/  @P2 STG.E.U16 [R18.64], R24 ;  /* 0x0000001812002986 */ /* 0x0003e6000c101506 */
[----:B------:R-:W-:-:S02]  /*5490*/  ISETP.LT.AND P3, PT, R14, c[0x0][0x17c], !P0 ;  /* 0x00005f000e007a0c */ /* 0x000fc40004761270 */
[----:B0-----:R-:W-:Y:S02]  /*54a0*/  F2FP.PACK_AB R17, R15, R12 ;  /* 0x0000000c0f11723e */ /* 0x001fe400000000ff */
[----:B------:R-:W-:Y:S02]  /*54b0*/  IADD3 R15, R23, c[0x0][0x198], RZ ;  /* 0x00006600170f7a10 */ /* 0x000fe40007ffe0ff */
[----:B------:R-:W-:Y:S02]  /*54c0*/  IADD3 R12, R141, 0x31, RZ ;  /* 0x000000318d0c7810 */ /* 0x000fe40007ffe0ff */
[C---:B------:R-:W-:Y:S01]  /*54d0*/  IADD3 R21, R15.reuse, c[0x0][0x198], RZ ;  /* 0x000066000f157a10 */ /* 0x040fe20007ffe0ff */
[----:B------:R-:W-:Y:S01]  /*54e0*/  IMAD.WIDE R14, R15, 0x2, R2 ;  /* 0x000000020f0e7825 */ /* 0x000fe200078e0202 */
[----:B------:R-:W-:Y:S02]  /*54f0*/  PRMT R20, R17, 0x7610, R20 ;  /* 0x0000761011147816 */ /* 0x000fe40000000014 */
[----:B------:R-:W-:-:S02]  /*5500*/  ISETP.LT.AND P2, PT, R12, c[0x0][0x17c], !P0 ;  /* 0x00005f000c007a0c */ /* 0x000fc40004741270 */
[----:B------:R-:W-:Y:S01]  /*5510*/  IADD3 R12, R141, 0x32, RZ ;  /* 0x000000328d0c7810 */ /* 0x000fe20007ffe0ff */
[----:B------:R0:W-:Y:S01]  /*5520*/  @P1 STG.E.U16 [R14.64], R20 ;  /* 0x000000140e001986 */ /* 0x0001e2000c101506 */
[----:B-1----:R-:W-:Y:S02]  /*5530*/  IADD3 R19, R21, c[0x0][0x198], RZ ;  /* 0x0000660015137a10 */ /* 0x002fe40007ffe0ff */
[----:B------:R-:W-:Y:S01]  /*5540*/  PRMT R22, R17, 0x7632, R22 ;  /* 0x0000763211167816 */ /* 0x000fe20000000016 */
[--C-:B------:R-:W-:Y:S01]  /*5550*/  IMAD.WIDE R16, R21, 0x2, R2.reuse ;  /* 0x0000000215107825 */ /* 0x100fe200078e0202 */
[----:B------:R-:W-:Y:S02]  /*5560*/  ISETP.LT.AND P1, PT, R12, c[0x0][0x17c], !P0 ;  /* 0x00005f000c007a0c */ /* 0x000fe40004721270 */
[C---:B------:R-:W-:Y:S01]  /*5570*/  IADD3 R21, R19.reuse, c[0x0][0x198], RZ ;  /* 0x0000660013157a10 */ /* 0x040fe20007ffe0ff */
[--C-:B------:R-:W-:Y:S01]  /*5580*/  IMAD.WIDE R18, R19, 0x2, R2.reuse ;  /* 0x0000000213127825 */ /* 0x100fe200078e0202 */
[----:B------:R-:W-:Y:S01]  /*5590*/  F2FP.PACK_AB R12, R6, R9 ;  /* 0x00000009060c723e */ /* 0x000fe200000000ff */
[----:B------:R1:W-:Y:S01]  /*55a0*/  @P6 STG.E.U16 [R16.64], R22 ;  /* 0x0000001610006986 */ /* 0x0003e2000c101506 */
[----:B------:R-:W-:Y:S01]  /*55b0*/  IADD3 R9, R141, 0x34, RZ ;  /* 0x000000348d097810 */ /* 0x000fe20007ffe0ff */
[----:B0-----:R-:W-:Y:S01]  /*55c0*/  IMAD.WIDE R14, R21, 0x2, R2 ;  /* 0x00000002150e7825 */ /* 0x001fe200078e0202 */
[----:B------:R-:W-:Y:S01]  /*55d0*/  F2FP.PACK_AB R20, R11, R8 ;  /* 0x000000080b14723e */ /* 0x000fe200000000ff */
[----:B------:R0:W-:Y:S01]  /*55e0*/  @P5 STG.E.U16 [R18.64], R12 ;  /* 0x0000000c12005986 */ /* 0x0001e2000c101506 */
[----:B------:R-:W-:-:S02]  /*55f0*/  ISETP.LT.AND P5, PT, R9, c[0x0][0x17c], !P0 ;  /* 0x00005f0009007a0c */ /* 0x000fc400047a1270 */
[----:B------:R-:W-:Y:S01]  /*5600*/  IADD3 R9, R21, c[0x0][0x198], RZ ;  /* 0x0000660015097a10 */ /* 0x000fe20007ffe0ff */
[----:B------:R-:W-:Y:S01]  /*5610*/  LDS R22, [R140.X4+0xe1c] ;  /* 0x000e1c008c167984 */ /* 0x000fe20000004800 */
[----:B------:R-:W-:Y:S02]  /*5620*/  PRMT R23, R12, 0x7632, R23 ;  /* 0x000076320c177816 */ /* 0x000fe40000000017 */
[C---:B------:R-:W-:Y:S01]  /*5630*/  IADD3 R11, R9.reuse, c[0x0][0x198], RZ ;  /* 0x00006600090b7a10 */ /* 0x040fe20007ffe0ff */
[----:B------:R-:W-:Y:S01]  /*5640*/  IMAD.WIDE R8, R9, 0x2, R2 ;  /* 0x0000000209087825 */ /* 0x000fe200078e0202 */
[C---:B-1----:R-:W-:Y:S01]  /*5650*/  IADD3 R16, R141.reuse, 0x36, RZ ;  /* 0x000000368d107810 */ /* 0x042fe20007ffe0ff */
[----:B------:R1:W-:Y:S01]  /*5660*/  @P4 STG.E.U16 [R14.64], R23 ;  /* 0x000000170e004986 */ /* 0x0003e2000c101506 */
[----:B------:R-:W-:Y:S02]  /*5670*/  IADD3 R6, R141, 0x33, RZ ;  /* 0x000000338d067810 */ /* 0x000fe40007ffe0ff */
[----:B0-----:R-:W-:Y:S01]  /*5680*/  PRMT R18, R10, 0x7610, R18 ;  /* 0x000076100a127816 */ /* 0x001fe20000000012 */
[----:B------:R-:W-:Y:S01]  /*5690*/  LDS R15, [R140.X4] ;  /* 0x000000008c0f7984 */ /* 0x000fe20000004800 */
[----:B------:R-:W-:-:S02]  /*56a0*/  IADD3 R17, R11, c[0x0][0x198], RZ ;  /* 0x000066000b117a10 */ /* 0x000fc40007ffe0ff */
[----:B------:R-:W-:Y:S01]  /*56b0*/  ISETP.LT.AND P6, PT, R6, c[0x0][0x17c], !P0 ;  /* 0x00005f0006007a0c */ /* 0x000fe200047c1270 */
[----:B------:R0:W-:Y:S01]  /*56c0*/  @P3 STG.E.U16 [R8.64], R18 ;  /* 0x0000001208003986 */ /* 0x0001e2000c101506 */
[----:B------:R-:W-:Y:S01]  /*56d0*/  ISETP.LT.AND P3, PT, R16, c[0x0][0x17c], !P0 ;  /* 0x00005f0010007a0c */ /* 0x000fe20004761270 */
[----:B------:R-:W-:Y:S01]  /*56e0*/  IMAD.WIDE R12, R17, 0x2, R2 ;  /* 0x00000002110c7825 */ /* 0x000fe200078e0202 */
[----:B------:R-:W-:Y:S01]  /*56f0*/  IADD3 R6, R141, 0x35, RZ ;  /* 0x000000358d067810 */ /* 0x000fe20007ffe0ff */
[----:B------:R-:W4:Y:S01]  /*5700*/  LDS R16, [R140.X4+0x204] ;  /* 0x000204008c107984 */ /* 0x000f220000004800 */
[----:B------:R-:W-:Y:S01]  /*5710*/  PRMT R21, R10, 0x7632, R21 ;  /* 0x000076320a157816 */ /* 0x000fe20000000015 */
[----:B------:R-:W-:Y:S01]  /*5720*/  IMAD.WIDE R10, R11, 0x2, R2 ;  /* 0x000000020b0a7825 */ /* 0x000fe200078e0202 */
[----:B------:R-:W-:Y:S01]  /*5730*/  IADD3 R17, R17, c[0x0][0x198], RZ ;  /* 0x0000660011117a10 */ /* 0x000fe20007ffe0ff */
[----:B------:R-:W-:Y:S01]  /*5740*/  LDS R18, [R140.X4+0x60c] ;  /* 0x00060c008c127984 */ /* 0x000fe20000004800 */
[----:B------:R-:W-:-:S02]  /*5750*/  ISETP.LT.AND P4, PT, R6, c[0x0][0x17c], !P0 ;  /* 0x00005f0006007a0c */ /* 0x000fc40004781270 */
[----:B------:R-:W-:Y:S01]  /*5760*/  IADD3 R6, R141, 0x37, RZ ;  /* 0x000000378d067810 */ /* 0x000fe20007ffe0ff */
[----:B------:R2:W-:Y:S01]  /*5770*/  @P2 STG.E.U16 [R10.64], R21 ;  /* 0x000000150a002986 */ /* 0x0005e2000c101506 */
[----:B------:R-:W-:Y:S02]  /*5780*/  IADD3 R19, R17, c[0x0][0x198], RZ ;  /* 0x0000660011137a10 */ /* 0x000fe40007ffe0ff */
[----:B------:R-:W-:Y:S01]  /*5790*/  ISETP.LT.AND P2, PT, R6, c[0x0][0x17c], !P0 ;  /* 0x00005f0006007a0c */ /* 0x000fe20004741270 */
[----:B------:R3:W-:Y:S01]  /*57a0*/  @P1 STG.E.U16 [R12.64], R20 ;  /* 0x000000140c001986 */ /* 0x0007e2000c101506 */
[----:B-1----:R-:W-:Y:S01]  /*57b0*/  IADD3 R14, R141, 0x39, RZ ;  /* 0x000000398d0e7810 */ /* 0x002fe20007ffe0ff */
[--C-:B0-----:R-:W-:Y:S02]  /*57c0*/  IMAD.WIDE R8, R19, 0x2, R2.reuse ;  /* 0x0000000213087825 */ /* 0x101fe400078e0202 */
[----:B------:R-:W-:Y:S01]  /*57d0*/  LDS R21, [R140.X4+0xc18] ;  /* 0x000c18008c157984 */ /* 0x000fe20000004800 */
[----:B--2---:R-:W-:Y:S01]  /*57e0*/  F2FP.PACK_AB R11, R7, R4 ;  /* 0x00000004070b723e */ /* 0x004fe200000000ff */
[----:B------:R-:W-:Y:S01]  /*57f0*/  IMAD.WIDE R6, R17, 0x2, R2 ;  /* 0x0000000211067825 */ /* 0x000fe200078e0202 */
[----:B---3--:R-:W-:Y:S01]  /*5800*/  F2FP.PACK_AB R10, R5, R0 ;  /* 0x00000000050a723e */ /* 0x008fe200000000ff */
[----:B------:R-:W0:Y:S01]  /*5810*/  LDS R17, [R140.X4+0x408] ;  /* 0x000408008c117984 */ /* 0x000e220000004800 */
[----:B------:R-:W-:-:S02]  /*5820*/  PRMT R13, R20, 0x7632, R13 ;  /* 0x00007632140d7816 */ /* 0x000fc4000000000d */
[----:B------:R-:W-:Y:S01]  /*5830*/  IADD3 R5, R19, c[0x0][0x198], RZ ;  /* 0x0000660013057a10 */ /* 0x000fe20007ffe0ff */
[----:B------:R-:W-:Y:S01]  /*5840*/  LDS R20, [R140.X4+0xa14] ;  /* 0x000a14008c147984 */ /* 0x000fe20000004800 */
[----:B------:R-:W-:Y:S02]  /*5850*/  IADD3 R4, R141, 0x38, RZ ;  /* 0x000000388d047810 */ /* 0x000fe40007ffe0ff */
[----:B------:R-:W-:Y:S01]  /*5860*/  PRMT R12, R11, 0x7632, R12 ;  /* 0x000076320b0c7816 */ /* 0x000fe2000000000c */
[----:B------:R-:W1:Y:S01]  /*5870*/  LDS R19, [R140.X4+0x810] ;  /* 0x000810008c137984 */ /* 0x000e620000004800 */
[----:B------:R-:W-:Y:S02]  /*5880*/  ISETP.LT.AND P1, PT, R4, c[0x0][0x17c], !P0 ;  /* 0x00005f0004007a0c */ /* 0x000fe40004721270 */
[C---:B------:R-:W-:Y:S01]  /*5890*/  IADD3 R4, R141.reuse, 0x3a, RZ ;  /* 0x0000003a8d047810 */ /* 0x040fe20007ffe0ff */
[----:B------:R2:W-:Y:S01]  /*58a0*/  @P6 STG.E.U16 [R6.64], R13 ;  /* 0x0000000d06006986 */ /* 0x0005e2000c101506 */
[----:B------:R-:W-:-:S02]  /*58b0*/  IADD3 R0, R141, 0x3b, RZ ;  /* 0x0000003b8d007810 */ /* 0x000fc40007ffe0ff */
[----:B------:R-:W-:Y:S01]  /*58c0*/  ISETP.LT.AND P6, PT, R14, c[0x0][0x17c], !P0 ;  /* 0x00005f000e007a0c */ /* 0x000fe200047c1270 */
[----:B------:R3:W-:Y:S01]  /*58d0*/  @P5 STG.E.U16 [R8.64], R11 ;  /* 0x0000000b08005986 */ /* 0x0007e2000c101506 */
[----:B------:R-:W-:Y:S02]  /*58e0*/  ISETP.LT.AND P5, PT, R4, c[0x0][0x17c], !P0 ;  /* 0x00005f0004007a0c */ /* 0x000fe400047a1270 */
[----:B----4-:R-:W-:Y:S02]  /*58f0*/  F2FP.PACK_AB R16, R16, R15 ;  /* 0x0000000f1010723e */ /* 0x010fe400000000ff */
[C---:B--2---:R-:W-:Y:S01]  /*5900*/  IADD3 R7, R5.reuse, c[0x0][0x198], RZ ;  /* 0x0000660005077a10 */ /* 0x044fe20007ffe0ff */
[----:B------:R-:W-:-:S03]  /*5910*/  IMAD.WIDE R4, R5, 0x2, R2 ;  /* 0x0000000205047825 */ /* 0x000fc600078e0202 */
[C---:B---3--:R-:W-:Y:S01]  /*5920*/  IADD3 R9, R7.reuse, c[0x0][0x198], RZ ;  /* 0x0000660007097a10 */ /* 0x048fe20007ffe0ff */
[--C-:B------:R-:W-:Y:S01]  /*5930*/  IMAD.WIDE R6, R7, 0x2, R2.reuse ;  /* 0x0000000207067825 */ /* 0x100fe200078e0202 */
[----:B------:R2:W-:Y:S01]  /*5940*/  @P4 STG.E.U16 [R4.64], R12 ;  /* 0x0000000c04004986 */ /* 0x0005e2000c101506 */
[----:B------:R-:W-:Y:S02]  /*5950*/  ISETP.LT.AND P4, PT, R0, c[0x0][0x17c], !P0 ;  /* 0x00005f0000007a0c */ /* 0x000fe40004781270 */
[C---:B------:R-:W-:Y:S01]  /*5960*/  IADD3 R11, R9.reuse, c[0x0][0x198], RZ ;  /* 0x00006600090b7a10 */ /* 0x040fe20007ffe0ff */
[----:B------:R-:W-:Y:S01]  /*5970*/  IMAD.WIDE R8, R9, 0x2, R2 ;  /* 0x0000000209087825 */ /* 0x000fe200078e0202 */
[----:B------:R-:W-:Y:S01]  /*5980*/  IADD3 R0, R141, 0x3c, RZ ;  /* 0x0000003c8d007810 */ /* 0x000fe20007ffe0ff */
[----:B------:R3:W-:Y:S01]  /*5990*/  @P3 STG.E.U16 [R6.64], R10 ;  /* 0x0000000a06003986 */ /* 0x0007e2000c101506 */
[----:B------:R-:W-:Y:S02]  /*59a0*/  IADD3 R13, R11, c[0x0][0x198], RZ ;  /* 0x000066000b0d7a10 */ /* 0x000fe40007ffe0ff */
[----:B------:R-:W-:-:S02]  /*59b0*/  ISETP.LT.AND P3, PT, R0, c[0x0][0x17c], !P0 ;  /* 0x00005f0000007a0c */ /* 0x000fc40004761270 */
[----:B------:R-:W-:Y:S02]  /*59c0*/  IADD3 R23, R13, c[0x0][0x198], RZ ;  /* 0x000066000d177a10 */ /* 0x000fe40007ffe0ff */
[----:B--2---:R-:W-:Y:S02]  /*59d0*/  PRMT R5, R10, 0x7632, R5 ;  /* 0x000076320a057816 */ /* 0x004fe40000000005 */
[----:B------:R-:W-:Y:S02]  /*59e0*/  IADD3 R0, R141, 0x3d, RZ ;  /* 0x0000003d8d007810 */ /* 0x000fe40007ffe0ff */
[----:B------:R-:W-:Y:S01]  /*59f0*/  IADD3 R15, R23, c[0x0][0x198], RZ ;  /* 0x00006600170f7a10 */ /* 0x000fe20007ffe0ff */
[----:B------:R2:W-:Y:S01]  /*5a00*/  @P2 STG.E.U16 [R8.64], R5 ;  /* 0x0000000508002986 */ /* 0x0005e2000c101506 */
[----:B------:R-:W-:Y:S01]  /*5a10*/  ISETP.LT.AND P2, PT, R0, c[0x0][0x17c], !P0 ;  /* 0x00005f0000007a0c */ /* 0x000fe20004741270 */
[----:B---3--:R-:W-:Y:S01]  /*5a20*/  IMAD.WIDE R6, R13, 0x2, R2 ;  /* 0x000000020d067825 */ /* 0x008fe200078e0202 */
[----:B------:R-:W-:-:S02]  /*5a30*/  IADD3 R0, R141, 0x3e, RZ ;  /* 0x0000003e8d007810 */ /* 0x000fc40007ffe0ff */
[----:B------:R-:W-:Y:S02]  /*5a40*/  IADD3 R25, R15, c[0x0][0x198], RZ ;  /* 0x000066000f197a10 */ /* 0x000fe40007ffe0ff */
[----:B------:R-:W-:Y:S02]  /*5a50*/  IADD3 R141, R141, 0x3f, RZ ;  /* 0x0000003f8d8d7810 */ /* 0x000fe40007ffe0ff */
[C---:B------:R-:W-:Y:S01]  /*5a60*/  IADD3 R27, R25.reuse, c[0x0][0x198], RZ ;  /* 0x00006600191b7a10 */ /* 0x040fe20007ffe0ff */
[--C-:B------:R-:W-:Y:S01]  /*5a70*/  IMAD.WIDE R12, R25, 0x2, R2.reuse ;  /* 0x00000002190c7825 */ /* 0x100fe200078e0202 */
[----:B0-----:R-:W-:Y:S02]  /*5a80*/  F2FP.PACK_AB R17, R18, R17 ;  /* 0x000000111211723e */ /* 0x001fe400000000ff */
[----:B------:R-:W-:Y:S01]  /*5a90*/  IADD3 R29, R27, c[0x0][0x198], RZ ;  /* 0x000066001b1d7a10 */ /* 0x000fe20007ffe0ff */
[----:B--2---:R-:W-:Y:S01]  /*5aa0*/  IMAD.WIDE R4, R11, 0x2, R2 ;  /* 0x000000020b047825 */ /* 0x004fe200078e0202 */
[----:B-1----:R-:W-:-:S02]  /*5ab0*/  F2FP.PACK_AB R19, R20, R19 ;  /* 0x000000131413723e */ /* 0x002fc400000000ff */
[----:B------:R-:W-:Y:S01]  /*5ac0*/  F2FP.PACK_AB R21, R22, R21 ;  /* 0x000000151615723e */ /* 0x000fe200000000ff */
[----:B------:R-:W-:Y:S01]  /*5ad0*/  IMAD.WIDE R8, R23, 0x2, R2 ;  /* 0x0000000217087825 */ /* 0x000fe200078e0202 */
[----:B------:R0:W-:Y:S01]  /*5ae0*/  @P1 STG.E.U16 [R4.64], R16 ;  /* 0x0000001004001986 */ /* 0x0001e2000c101506 */
[----:B------:R-:W-:Y:S02]  /*5af0*/  ISETP.LT.AND P1, PT, R0, c[0x0][0x17c], !P0 ;  /* 0x00005f0000007a0c */ /* 0x000fe40004721270 */
[----:B------:R-:W-:Y:S01]  /*5b00*/  PRMT R0, R16, 0x7632, R0 ;  /* 0x0000763210007816 */ /* 0x000fe20000000000 */
[--C-:B------:R-:W-:Y:S01]  /*5b10*/  IMAD.WIDE R10, R15, 0x2, R2.reuse ;  /* 0x000000020f0a7825 */ /* 0x100fe200078e0202 */
[----:B------:R-:W-:Y:S02]  /*5b20*/  ISETP.LT.AND P0, PT, R141, c[0x0][0x17c], !P0 ;  /* 0x00005f008d007a0c */ /* 0x000fe40004701270 */
[----:B------:R-:W-:Y:S01]  /*5b30*/  IADD3 R23, R29, c[0x0][0x198], RZ ;  /* 0x000066001d177a10 */ /* 0x000fe20007ffe0ff */
[----:B------:R1:W-:Y:S01]  /*5b40*/  @P6 STG.E.U16 [R6.64], R0 ;  /* 0x0000000006006986 */ /* 0x0003e2000c101506 */
[----:B------:R-:W-:Y:S01]  /*5b50*/  IMAD.WIDE R14, R27, 0x2, R2 ;  /* 0x000000021b0e7825 */ /* 0x000fe200078e0202 */
[----:B0-----:R-:W-:-:S03]  /*5b60*/  PRMT R16, R19, 0x7632, R16 ;  /* 0x0000763213107816 */ /* 0x001fc60000000010 */
[--C-:B------:R-:W-:Y:S01]  /*5b70*/  IMAD.WIDE R4, R29, 0x2, R2.reuse ;  /* 0x000000021d047825 */ /* 0x100fe200078e0202 */
[----:B------:R0:W-:Y:S03]  /*5b80*/  @P5 STG.E.U16 [R8.64], R17 ;  /* 0x0000001108005986 */ /* 0x0001e6000c101506 */
[----:B------:R-:W-:Y:S01]  /*5b90*/  IMAD.WIDE R2, R23, 0x2, R2 ;  /* 0x0000000217027825 */ /* 0x000fe200078e0202 */
[----:B-1----:R-:W-:-:S05]  /*5ba0*/  PRMT R7, R17, 0x7632, R7 ;  /* 0x0000763211077816 */ /* 0x002fca0000000007 */
[----:B------:R0:W-:Y:S04]  /*5bb0*/  @P4 STG.E.U16 [R10.64], R7 ;  /* 0x000000070a004986 */ /* 0x0001e8000c101506 */
[----:B------:R0:W-:Y:S04]  /*5bc0*/  @P3 STG.E.U16 [R12.64], R19 ;  /* 0x000000130c003986 */ /* 0x0001e8000c101506 */
[----:B------:R0:W-:Y:S04]  /*5bd0*/  @P2 STG.E.U16 [R14.64], R16 ;  /* 0x000000100e002986 */ /* 0x0001e8000c101506 */
[----:B------:R0:W-:Y:S01]  /*5be0*/  @P1 STG.E.U16 [R4.64], R21 ;  /* 0x0000001504001986 */ /* 0x0001e2000c101506 */
[----:B------:R-:W-:Y:S05]  /*5bf0*/  @!P0 EXIT ;  /* 0x000000000000894d */ /* 0x000fea0003800000 */
[----:B------:R-:W-:-:S05]  /*5c00*/  PRMT R0, R21, 0x7632, R0 ;  /* 0x0000763215007816 */ /* 0x000fca0000000000 */
[----:B------:R-:W-:Y:S01]  /*5c10*/  STG.E.U16 [R2.64], R0 ;  /* 0x0000000002007986 */ /* 0x000fe2000c101506 */
[----:B------:R-:W-:Y:S05]  /*5c20*/  EXIT ;  /* 0x000000000000794d */ /* 0x000fea0003800000 */
.L_x_2:
[----:B------:R-:W-:-:S00]  /*5c30*/  BRA `(.L_x_2) ;  /* 0xfffffff000007947 */ /* 0x000fc0000383ffff */
[----:B------:R-:W-:-:S00]  /*5c40*/  NOP ;  /* 0x0000000000007918 */ /* 0x000fc00000000000 */
        /* <DEDUP_REMOVED lines=11> */
.L_x_3:


//--------------------- .nv.shared.matmul_kernel_01234567891011 --------------------------
	.section	.nv.shared.matmul_kernel_01234567891011,"aw",@nobits
	.align	16
